//
// Generated by NVIDIA NVVM Compiler
//
// Compiler Build ID: CL-36424714
// Cuda compilation tools, release 13.0, V13.0.88
// Based on NVVM 20.0.0
//

.version 9.0
.target sm_100
.address_size 64

	// .globl	_Z6matMulPfS_S_iii
// _ZZ6matMulPfS_S_iiiE2As has been demoted
// _ZZ6matMulPfS_S_iiiE2Bs has been demoted
.extern .shared .align 16 .b8 sdata[];
.global .align 4 .b8 __cudart_i2opi_f[24] = {65, 144, 67, 60, 153, 149, 98, 219, 192, 221, 52, 245, 209, 87, 39, 252, 41, 21, 68, 78, 110, 131, 249, 162};

.visible .entry _Z6matMulPfS_S_iii(
	.param .u64 .ptr .align 1 _Z6matMulPfS_S_iii_param_0,
	.param .u64 .ptr .align 1 _Z6matMulPfS_S_iii_param_1,
	.param .u64 .ptr .align 1 _Z6matMulPfS_S_iii_param_2,
	.param .u32 _Z6matMulPfS_S_iii_param_3,
	.param .u32 _Z6matMulPfS_S_iii_param_4,
	.param .u32 _Z6matMulPfS_S_iii_param_5
)
{
	.reg .pred 	%p<12>;
	.reg .b32 	%r<43>;
	.reg .b32 	%f<63>;
	.reg .b64 	%rd<13>;
	// demoted variable
	.shared .align 4 .b8 _ZZ6matMulPfS_S_iiiE2As[1024];
	// demoted variable
	.shared .align 4 .b8 _ZZ6matMulPfS_S_iiiE2Bs[1024];
	ld.param.u64 	%rd4, [_Z6matMulPfS_S_iii_param_0];
	ld.param.u64 	%rd5, [_Z6matMulPfS_S_iii_param_1];
	ld.param.u64 	%rd6, [_Z6matMulPfS_S_iii_param_2];
	ld.param.u32 	%r24, [_Z6matMulPfS_S_iii_param_3];
	ld.param.u32 	%r25, [_Z6matMulPfS_S_iii_param_4];
	ld.param.u32 	%r26, [_Z6matMulPfS_S_iii_param_5];
	mov.u32 	%r27, %ctaid.y;
	mov.u32 	%r28, %ctaid.x;
	mov.u32 	%r40, %tid.y;
	mov.u32 	%r38, %tid.x;
	shl.b32 	%r29, %r27, 4;
	add.s32 	%r3, %r29, %r40;
	shl.b32 	%r4, %r28, 4;
	add.s32 	%r5, %r4, %r38;
	setp.lt.s32 	%p1, %r26, 1;
	mov.f32 	%f62, 0f00000000;
	@%p1 bra 	$L__BB0_7;
	add.s32 	%r30, %r26, 15;
	shr.u32 	%r31, %r30, 4;
	shl.b32 	%r32, %r40, 6;
	mov.u32 	%r33, _ZZ6matMulPfS_S_iiiE2As;
	add.s32 	%r6, %r33, %r32;
	shl.b32 	%r34, %r38, 2;
	add.s32 	%r7, %r6, %r34;
	mov.u32 	%r35, _ZZ6matMulPfS_S_iiiE2Bs;
	add.s32 	%r9, %r35, %r34;
	add.s32 	%r8, %r9, %r32;
	neg.s32 	%r42, %r31;
	mad.lo.s32 	%r36, %r40, %r25, %r38;
	add.s32 	%r41, %r36, %r4;
	shl.b32 	%r12, %r25, 4;
	mad.lo.s32 	%r39, %r26, %r3, %r38;
	cvta.to.global.u64 	%rd1, %rd4;
	cvta.to.global.u64 	%rd2, %rd5;
	mov.f32 	%f62, 0f00000000;
$L__BB0_2:
	setp.ge.s32 	%p2, %r3, %r24;
	mul.wide.s32 	%rd7, %r39, 4;
	add.s64 	%rd3, %rd1, %rd7;
	setp.ge.s32 	%p3, %r38, %r26;
	mov.f32 	%f60, 0f00000000;
	or.pred  	%p4, %p2, %p3;
	@%p4 bra 	$L__BB0_4;
	ld.global.f32 	%f60, [%rd3];
$L__BB0_4:
	setp.ge.s32 	%p5, %r5, %r25;
	st.shared.f32 	[%r7], %f60;
	setp.ge.s32 	%p6, %r40, %r26;
	mov.f32 	%f61, 0f00000000;
	or.pred  	%p7, %p6, %p5;
	@%p7 bra 	$L__BB0_6;
	mul.wide.s32 	%rd8, %r41, 4;
	add.s64 	%rd9, %rd2, %rd8;
	ld.global.f32 	%f61, [%rd9];
$L__BB0_6:
	st.shared.f32 	[%r8], %f61;
	bar.sync 	0;
	ld.shared.f32 	%f12, [%r6];
	ld.shared.f32 	%f13, [%r9];
	fma.rn.f32 	%f14, %f12, %f13, %f62;
	ld.shared.f32 	%f15, [%r6+4];
	ld.shared.f32 	%f16, [%r9+64];
	fma.rn.f32 	%f17, %f15, %f16, %f14;
	ld.shared.f32 	%f18, [%r6+8];
	ld.shared.f32 	%f19, [%r9+128];
	fma.rn.f32 	%f20, %f18, %f19, %f17;
	ld.shared.f32 	%f21, [%r6+12];
	ld.shared.f32 	%f22, [%r9+192];
	fma.rn.f32 	%f23, %f21, %f22, %f20;
	ld.shared.f32 	%f24, [%r6+16];
	ld.shared.f32 	%f25, [%r9+256];
	fma.rn.f32 	%f26, %f24, %f25, %f23;
	ld.shared.f32 	%f27, [%r6+20];
	ld.shared.f32 	%f28, [%r9+320];
	fma.rn.f32 	%f29, %f27, %f28, %f26;
	ld.shared.f32 	%f30, [%r6+24];
	ld.shared.f32 	%f31, [%r9+384];
	fma.rn.f32 	%f32, %f30, %f31, %f29;
	ld.shared.f32 	%f33, [%r6+28];
	ld.shared.f32 	%f34, [%r9+448];
	fma.rn.f32 	%f35, %f33, %f34, %f32;
	ld.shared.f32 	%f36, [%r6+32];
	ld.shared.f32 	%f37, [%r9+512];
	fma.rn.f32 	%f38, %f36, %f37, %f35;
	ld.shared.f32 	%f39, [%r6+36];
	ld.shared.f32 	%f40, [%r9+576];
	fma.rn.f32 	%f41, %f39, %f40, %f38;
	ld.shared.f32 	%f42, [%r6+40];
	ld.shared.f32 	%f43, [%r9+640];
	fma.rn.f32 	%f44, %f42, %f43, %f41;
	ld.shared.f32 	%f45, [%r6+44];
	ld.shared.f32 	%f46, [%r9+704];
	fma.rn.f32 	%f47, %f45, %f46, %f44;
	ld.shared.f32 	%f48, [%r6+48];
	ld.shared.f32 	%f49, [%r9+768];
	fma.rn.f32 	%f50, %f48, %f49, %f47;
	ld.shared.f32 	%f51, [%r6+52];
	ld.shared.f32 	%f52, [%r9+832];
	fma.rn.f32 	%f53, %f51, %f52, %f50;
	ld.shared.f32 	%f54, [%r6+56];
	ld.shared.f32 	%f55, [%r9+896];
	fma.rn.f32 	%f56, %f54, %f55, %f53;
	ld.shared.f32 	%f57, [%r6+60];
	ld.shared.f32 	%f58, [%r9+960];
	fma.rn.f32 	%f62, %f57, %f58, %f56;
	bar.sync 	0;
	add.s32 	%r42, %r42, 1;
	setp.ne.s32 	%p8, %r42, 0;
	add.s32 	%r41, %r41, %r12;
	add.s32 	%r40, %r40, 16;
	add.s32 	%r39, %r39, 16;
	add.s32 	%r38, %r38, 16;
	@%p8 bra 	$L__BB0_2;
$L__BB0_7:
	setp.ge.s32 	%p9, %r3, %r24;
	setp.ge.s32 	%p10, %r5, %r25;
	or.pred  	%p11, %p9, %p10;
	@%p11 bra 	$L__BB0_9;
	mad.lo.s32 	%r37, %r25, %r3, %r5;
	cvta.to.global.u64 	%rd10, %rd6;
	mul.wide.u32 	%rd11, %r37, 4;
	add.s64 	%rd12, %rd10, %rd11;
	st.global.f32 	[%rd12], %f62;
$L__BB0_9:
	ret;

}
	// .globl	_Z9transposePfS_ii
.visible .entry _Z9transposePfS_ii(
	.param .u64 .ptr .align 1 _Z9transposePfS_ii_param_0,
	.param .u64 .ptr .align 1 _Z9transposePfS_ii_param_1,
	.param .u32 _Z9transposePfS_ii_param_2,
	.param .u32 _Z9transposePfS_ii_param_3
)
{
	.reg .pred 	%p<4>;
	.reg .b32 	%r<15>;
	.reg .b32 	%f<2>;
	.reg .b64 	%rd<9>;

	ld.param.u64 	%rd1, [_Z9transposePfS_ii_param_0];
	ld.param.u64 	%rd2, [_Z9transposePfS_ii_param_1];
	ld.param.u32 	%r5, [_Z9transposePfS_ii_param_2];
	ld.param.u32 	%r4, [_Z9transposePfS_ii_param_3];
	mov.u32 	%r6, %ctaid.x;
	mov.u32 	%r7, %ntid.x;
	mov.u32 	%r8, %tid.x;
	mad.lo.s32 	%r1, %r6, %r7, %r8;
	mov.u32 	%r9, %ctaid.y;
	mov.u32 	%r10, %ntid.y;
	mov.u32 	%r11, %tid.y;
	mad.lo.s32 	%r12, %r9, %r10, %r11;
	setp.ge.s32 	%p1, %r1, %r4;
	setp.ge.s32 	%p2, %r12, %r5;
	or.pred  	%p3, %p1, %p2;
	@%p3 bra 	$L__BB1_2;
	cvta.to.global.u64 	%rd3, %rd1;
	cvta.to.global.u64 	%rd4, %rd2;
	mad.lo.s32 	%r13, %r4, %r12, %r1;
	mul.wide.s32 	%rd5, %r13, 4;
	add.s64 	%rd6, %rd3, %rd5;
	ld.global.f32 	%f1, [%rd6];
	mad.lo.s32 	%r14, %r5, %r1, %r12;
	mul.wide.s32 	%rd7, %r14, 4;
	add.s64 	%rd8, %rd4, %rd7;
	st.global.f32 	[%rd8], %f1;
$L__BB1_2:
	ret;

}
	// .globl	_Z19positional_encodingPfS_i
.visible .entry _Z19positional_encodingPfS_i(
	.param .u64 .ptr .align 1 _Z19positional_encodingPfS_i_param_0,
	.param .u64 .ptr .align 1 _Z19positional_encodingPfS_i_param_1,
	.param .u32 _Z19positional_encodingPfS_i_param_2
)
{
	.local .align 4 .b8 	__local_depot2[28];
	.reg .b64 	%SP;
	.reg .b64 	%SPL;
	.reg .pred 	%p<21>;
	.reg .b32 	%r<96>;
	.reg .b32 	%f<73>;
	.reg .b64 	%rd<49>;
	.reg .b64 	%fd<10>;

	mov.u64 	%SPL, __local_depot2;
	ld.param.u64 	%rd17, [_Z19positional_encodingPfS_i_param_0];
	ld.param.u64 	%rd18, [_Z19positional_encodingPfS_i_param_1];
	ld.param.u32 	%r32, [_Z19positional_encodingPfS_i_param_2];
	cvta.to.global.u64 	%rd1, %rd18;
	add.u64 	%rd2, %SPL, 0;
	mov.u32 	%r34, %ctaid.x;
	mov.u32 	%r35, %ntid.x;
	mov.u32 	%r36, %tid.x;
	mad.lo.s32 	%r1, %r34, %r35, %r36;
	mov.u32 	%r37, %ctaid.y;
	mov.u32 	%r38, %ntid.y;
	mov.u32 	%r39, %tid.y;
	mad.lo.s32 	%r40, %r37, %r38, %r39;
	setp.gt.s32 	%p1, %r1, 511;
	setp.ge.s32 	%p2, %r40, %r32;
	or.pred  	%p3, %p1, %p2;
	@%p3 bra 	$L__BB2_20;
	cvta.to.global.u64 	%rd20, %rd17;
	cvt.rn.f64.s32 	%fd1, %r1;
	mul.f64 	%fd2, %fd1, 0d3FE0000000000000;
	fma.rn.f64 	%fd3, %fd1, 0d3FE0000000000000, %fd2;
	mul.f64 	%fd4, %fd3, 0dC0226BB1C0000000;
	mul.f64 	%fd5, %fd4, 0d3F60000000000000;
	cvt.rn.f32.f64 	%f15, %fd5;
	fma.rn.f32 	%f16, %f15, 0f3BBB989D, 0f3F000000;
	cvt.sat.f32.f32 	%f17, %f16;
	mov.f32 	%f18, 0f4B400001;
	mov.f32 	%f19, 0f437C0000;
	fma.rm.f32 	%f20, %f17, %f19, %f18;
	add.f32 	%f21, %f20, 0fCB40007F;
	neg.f32 	%f22, %f21;
	fma.rn.f32 	%f23, %f15, 0f3FB8AA3B, %f22;
	fma.rn.f32 	%f24, %f15, 0f32A57060, %f23;
	mov.b32 	%r41, %f20;
	shl.b32 	%r42, %r41, 23;
	mov.b32 	%f25, %r42;
	ex2.approx.ftz.f32 	%f26, %f24;
	mul.f32 	%f1, %f26, %f25;
	shl.b32 	%r43, %r40, 9;
	add.s32 	%r3, %r43, %r1;
	mul.wide.s32 	%rd21, %r3, 4;
	add.s64 	%rd22, %rd20, %rd21;
	ld.global.f32 	%f2, [%rd22];
	and.b32  	%r44, %r1, 1;
	setp.eq.b32 	%p4, %r44, 1;
	@%p4 bra 	$L__BB2_11;
	cvt.rn.f32.u32 	%f49, %r40;
	mul.f32 	%f3, %f1, %f49;
	mul.f32 	%f50, %f3, 0f3F22F983;
	cvt.rni.s32.f32 	%r91, %f50;
	cvt.rn.f32.s32 	%f51, %r91;
	fma.rn.f32 	%f52, %f51, 0fBFC90FDA, %f3;
	fma.rn.f32 	%f53, %f51, 0fB3A22168, %f52;
	fma.rn.f32 	%f71, %f51, 0fA7C234C5, %f53;
	abs.f32 	%f5, %f3;
	setp.ltu.f32 	%p13, %f5, 0f47CE4780;
	@%p13 bra 	$L__BB2_10;
	setp.neu.f32 	%p14, %f5, 0f7F800000;
	@%p14 bra 	$L__BB2_5;
	mov.f32 	%f56, 0f00000000;
	mul.rn.f32 	%f71, %f3, %f56;
	mov.b32 	%r91, 0;
	bra.uni 	$L__BB2_10;
$L__BB2_5:
	mov.b32 	%r5, %f3;
	shl.b32 	%r68, %r5, 8;
	or.b32  	%r6, %r68, -2147483648;
	mov.b64 	%rd45, 0;
	mov.b32 	%r88, 0;
	mov.u64 	%rd43, __cudart_i2opi_f;
	mov.u64 	%rd44, %rd2;
$L__BB2_6:
	.pragma "nounroll";
	ld.global.nc.u32 	%r69, [%rd43];
	mad.wide.u32 	%rd35, %r69, %r6, %rd45;
	shr.u64 	%rd45, %rd35, 32;
	st.local.u32 	[%rd44], %rd35;
	add.s32 	%r88, %r88, 1;
	add.s64 	%rd44, %rd44, 4;
	add.s64 	%rd43, %rd43, 4;
	setp.ne.s32 	%p15, %r88, 6;
	@%p15 bra 	$L__BB2_6;
	shr.u32 	%r70, %r5, 23;
	st.local.u32 	[%rd2+24], %rd45;
	and.b32  	%r9, %r70, 31;
	and.b32  	%r71, %r70, 224;
	add.s32 	%r72, %r71, -128;
	shr.u32 	%r73, %r72, 5;
	mul.wide.u32 	%rd36, %r73, 4;
	sub.s64 	%rd9, %rd2, %rd36;
	ld.local.u32 	%r89, [%rd9+24];
	ld.local.u32 	%r90, [%rd9+20];
	setp.eq.s32 	%p16, %r9, 0;
	@%p16 bra 	$L__BB2_9;
	shf.l.wrap.b32 	%r89, %r90, %r89, %r9;
	ld.local.u32 	%r74, [%rd9+16];
	shf.l.wrap.b32 	%r90, %r74, %r90, %r9;
$L__BB2_9:
	shr.u32 	%r75, %r89, 30;
	shf.l.wrap.b32 	%r76, %r90, %r89, 2;
	shl.b32 	%r77, %r90, 2;
	shr.u32 	%r78, %r76, 31;
	add.s32 	%r79, %r78, %r75;
	neg.s32 	%r80, %r79;
	setp.lt.s32 	%p17, %r5, 0;
	selp.b32 	%r91, %r80, %r79, %p17;
	xor.b32  	%r81, %r76, %r5;
	shr.s32 	%r82, %r76, 31;
	xor.b32  	%r83, %r82, %r76;
	xor.b32  	%r84, %r82, %r77;
	cvt.u64.u32 	%rd37, %r83;
	shl.b64 	%rd38, %rd37, 32;
	cvt.u64.u32 	%rd39, %r84;
	or.b64  	%rd40, %rd38, %rd39;
	cvt.rn.f64.s64 	%fd8, %rd40;
	mul.f64 	%fd9, %fd8, 0d3BF921FB54442D19;
	cvt.rn.f32.f64 	%f54, %fd9;
	neg.f32 	%f55, %f54;
	setp.lt.s32 	%p18, %r81, 0;
	selp.f32 	%f71, %f55, %f54, %p18;
$L__BB2_10:
	mul.rn.f32 	%f57, %f71, %f71;
	and.b32  	%r86, %r91, 1;
	setp.eq.b32 	%p19, %r86, 1;
	selp.f32 	%f58, 0f3F800000, %f71, %p19;
	fma.rn.f32 	%f59, %f57, %f58, 0f00000000;
	fma.rn.f32 	%f60, %f57, 0f37CBAC00, 0fBAB607ED;
	selp.f32 	%f61, %f60, 0fB94D4153, %p19;
	selp.f32 	%f62, 0f3D2AAABB, 0f3C0885E4, %p19;
	fma.rn.f32 	%f63, %f61, %f57, %f62;
	selp.f32 	%f64, 0fBEFFFFFF, 0fBE2AAAA8, %p19;
	fma.rn.f32 	%f65, %f63, %f57, %f64;
	fma.rn.f32 	%f66, %f65, %f59, %f58;
	and.b32  	%r87, %r91, 2;
	setp.eq.s32 	%p20, %r87, 0;
	mov.f32 	%f67, 0f00000000;
	sub.f32 	%f68, %f67, %f66;
	selp.f32 	%f69, %f66, %f68, %p20;
	add.f32 	%f70, %f2, %f69;
	add.s64 	%rd42, %rd1, %rd21;
	st.global.f32 	[%rd42], %f70;
	bra.uni 	$L__BB2_20;
$L__BB2_11:
	cvt.rn.f32.u32 	%f27, %r40;
	mul.f32 	%f9, %f1, %f27;
	mul.f32 	%f28, %f9, 0f3F22F983;
	cvt.rni.s32.f32 	%r95, %f28;
	cvt.rn.f32.s32 	%f29, %r95;
	fma.rn.f32 	%f30, %f29, 0fBFC90FDA, %f9;
	fma.rn.f32 	%f31, %f29, 0fB3A22168, %f30;
	fma.rn.f32 	%f72, %f29, 0fA7C234C5, %f31;
	abs.f32 	%f11, %f9;
	setp.ltu.f32 	%p5, %f11, 0f47CE4780;
	@%p5 bra 	$L__BB2_19;
	setp.neu.f32 	%p6, %f11, 0f7F800000;
	@%p6 bra 	$L__BB2_14;
	mov.f32 	%f34, 0f00000000;
	mul.rn.f32 	%f72, %f9, %f34;
	mov.b32 	%r95, 0;
	bra.uni 	$L__BB2_19;
$L__BB2_14:
	mov.b32 	%r19, %f9;
	shl.b32 	%r46, %r19, 8;
	or.b32  	%r20, %r46, -2147483648;
	mov.b64 	%rd48, 0;
	mov.b32 	%r92, 0;
	mov.u64 	%rd46, __cudart_i2opi_f;
	mov.u64 	%rd47, %rd2;
$L__BB2_15:
	.pragma "nounroll";
	ld.global.nc.u32 	%r47, [%rd46];
	mad.wide.u32 	%rd25, %r47, %r20, %rd48;
	shr.u64 	%rd48, %rd25, 32;
	st.local.u32 	[%rd47], %rd25;
	add.s32 	%r92, %r92, 1;
	add.s64 	%rd47, %rd47, 4;
	add.s64 	%rd46, %rd46, 4;
	setp.ne.s32 	%p7, %r92, 6;
	@%p7 bra 	$L__BB2_15;
	shr.u32 	%r48, %r19, 23;
	st.local.u32 	[%rd2+24], %rd48;
	and.b32  	%r23, %r48, 31;
	and.b32  	%r49, %r48, 224;
	add.s32 	%r50, %r49, -128;
	shr.u32 	%r51, %r50, 5;
	mul.wide.u32 	%rd26, %r51, 4;
	sub.s64 	%rd16, %rd2, %rd26;
	ld.local.u32 	%r93, [%rd16+24];
	ld.local.u32 	%r94, [%rd16+20];
	setp.eq.s32 	%p8, %r23, 0;
	@%p8 bra 	$L__BB2_18;
	shf.l.wrap.b32 	%r93, %r94, %r93, %r23;
	ld.local.u32 	%r52, [%rd16+16];
	shf.l.wrap.b32 	%r94, %r52, %r94, %r23;
$L__BB2_18:
	shr.u32 	%r53, %r93, 30;
	shf.l.wrap.b32 	%r54, %r94, %r93, 2;
	shl.b32 	%r55, %r94, 2;
	shr.u32 	%r56, %r54, 31;
	add.s32 	%r57, %r56, %r53;
	neg.s32 	%r58, %r57;
	setp.lt.s32 	%p9, %r19, 0;
	selp.b32 	%r95, %r58, %r57, %p9;
	xor.b32  	%r59, %r54, %r19;
	shr.s32 	%r60, %r54, 31;
	xor.b32  	%r61, %r60, %r54;
	xor.b32  	%r62, %r60, %r55;
	cvt.u64.u32 	%rd27, %r61;
	shl.b64 	%rd28, %rd27, 32;
	cvt.u64.u32 	%rd29, %r62;
	or.b64  	%rd30, %rd28, %rd29;
	cvt.rn.f64.s64 	%fd6, %rd30;
	mul.f64 	%fd7, %fd6, 0d3BF921FB54442D19;
	cvt.rn.f32.f64 	%f32, %fd7;
	neg.f32 	%f33, %f32;
	setp.lt.s32 	%p10, %r59, 0;
	selp.f32 	%f72, %f33, %f32, %p10;
$L__BB2_19:
	add.s32 	%r64, %r95, 1;
	mul.rn.f32 	%f35, %f72, %f72;
	and.b32  	%r65, %r95, 1;
	setp.eq.b32 	%p11, %r65, 1;
	selp.f32 	%f36, %f72, 0f3F800000, %p11;
	fma.rn.f32 	%f37, %f35, %f36, 0f00000000;
	fma.rn.f32 	%f38, %f35, 0f37CBAC00, 0fBAB607ED;
	selp.f32 	%f39, 0fB94D4153, %f38, %p11;
	selp.f32 	%f40, 0f3C0885E4, 0f3D2AAABB, %p11;
	fma.rn.f32 	%f41, %f39, %f35, %f40;
	selp.f32 	%f42, 0fBE2AAAA8, 0fBEFFFFFF, %p11;
	fma.rn.f32 	%f43, %f41, %f35, %f42;
	fma.rn.f32 	%f44, %f43, %f37, %f36;
	and.b32  	%r66, %r64, 2;
	setp.eq.s32 	%p12, %r66, 0;
	mov.f32 	%f45, 0f00000000;
	sub.f32 	%f46, %f45, %f44;
	selp.f32 	%f47, %f44, %f46, %p12;
	add.f32 	%f48, %f2, %f47;
	add.s64 	%rd32, %rd1, %rd21;
	st.global.f32 	[%rd32], %f48;
$L__BB2_20:
	ret;

}
	// .globl	_Z14softmax_kernelPfS_iif
.visible .entry _Z14softmax_kernelPfS_iif(
	.param .u64 .ptr .align 1 _Z14softmax_kernelPfS_iif_param_0,
	.param .u64 .ptr .align 1 _Z14softmax_kernelPfS_iif_param_1,
	.param .u32 _Z14softmax_kernelPfS_iif_param_2,
	.param .u32 _Z14softmax_kernelPfS_iif_param_3,
	.param .f32 _Z14softmax_kernelPfS_iif_param_4
)
{
	.reg .pred 	%p<16>;
	.reg .b32 	%r<39>;
	.reg .b32 	%f<55>;
	.reg .b64 	%rd<12>;

	ld.param.u64 	%rd4, [_Z14softmax_kernelPfS_iif_param_0];
	ld.param.u64 	%rd3, [_Z14softmax_kernelPfS_iif_param_1];
	ld.param.u32 	%r20, [_Z14softmax_kernelPfS_iif_param_2];
	ld.param.u32 	%r19, [_Z14softmax_kernelPfS_iif_param_3];
	ld.param.f32 	%f10, [_Z14softmax_kernelPfS_iif_param_4];
	cvta.to.global.u64 	%rd1, %rd4;
	mov.u32 	%r1, %ctaid.x;
	setp.ge.s32 	%p1, %r1, %r20;
	@%p1 bra 	$L__BB3_21;
	mov.u32 	%r38, %tid.x;
	setp.ge.s32 	%p2, %r38, %r19;
	mov.f32 	%f52, 0fF149F2CA;
	@%p2 bra 	$L__BB3_4;
	mul.lo.s32 	%r3, %r19, %r1;
	mov.f32 	%f52, 0fF149F2CA;
	mov.u32 	%r4, %ntid.x;
	mov.u32 	%r34, %r38;
$L__BB3_3:
	add.s32 	%r21, %r34, %r3;
	mul.wide.s32 	%rd5, %r21, 4;
	add.s64 	%rd6, %rd1, %rd5;
	ld.global.f32 	%f13, [%rd6];
	mul.f32 	%f14, %f10, %f13;
	setp.gt.f32 	%p3, %f14, %f52;
	selp.f32 	%f52, %f14, %f52, %p3;
	add.s32 	%r34, %r34, %r4;
	setp.lt.s32 	%p4, %r34, %r19;
	@%p4 bra 	$L__BB3_3;
$L__BB3_4:
	shl.b32 	%r22, %r38, 2;
	mov.u32 	%r23, sdata;
	add.s32 	%r7, %r23, %r22;
	st.shared.f32 	[%r7], %f52;
	bar.sync 	0;
	mov.u32 	%r8, %ntid.x;
	setp.lt.u32 	%p5, %r8, 2;
	@%p5 bra 	$L__BB3_10;
	mov.u32 	%r35, %r8;
$L__BB3_6:
	mov.u32 	%r9, %r35;
	shr.u32 	%r35, %r9, 1;
	setp.ge.u32 	%p6, %r38, %r35;
	@%p6 bra 	$L__BB3_9;
	shl.b32 	%r24, %r35, 2;
	add.s32 	%r25, %r7, %r24;
	ld.shared.f32 	%f4, [%r25];
	ld.shared.f32 	%f15, [%r7];
	setp.leu.f32 	%p7, %f4, %f15;
	@%p7 bra 	$L__BB3_9;
	st.shared.f32 	[%r7], %f4;
$L__BB3_9:
	bar.sync 	0;
	setp.gt.u32 	%p8, %r9, 3;
	@%p8 bra 	$L__BB3_6;
$L__BB3_10:
	setp.ge.s32 	%p9, %r38, %r19;
	ld.shared.f32 	%f5, [sdata];
	bar.sync 	0;
	mov.f32 	%f54, 0f00000000;
	@%p9 bra 	$L__BB3_13;
	mul.lo.s32 	%r11, %r19, %r1;
	mov.f32 	%f54, 0f00000000;
	mov.u32 	%r36, %r38;
$L__BB3_12:
	add.s32 	%r26, %r36, %r11;
	mul.wide.s32 	%rd7, %r26, 4;
	add.s64 	%rd8, %rd1, %rd7;
	ld.global.f32 	%f18, [%rd8];
	mul.f32 	%f19, %f10, %f18;
	sub.f32 	%f20, %f19, %f5;
	fma.rn.f32 	%f21, %f20, 0f3BBB989D, 0f3F000000;
	cvt.sat.f32.f32 	%f22, %f21;
	mov.f32 	%f23, 0f4B400001;
	mov.f32 	%f24, 0f437C0000;
	fma.rm.f32 	%f25, %f22, %f24, %f23;
	add.f32 	%f26, %f25, 0fCB40007F;
	neg.f32 	%f27, %f26;
	fma.rn.f32 	%f28, %f20, 0f3FB8AA3B, %f27;
	fma.rn.f32 	%f29, %f20, 0f32A57060, %f28;
	mov.b32 	%r27, %f25;
	shl.b32 	%r28, %r27, 23;
	mov.b32 	%f30, %r28;
	ex2.approx.ftz.f32 	%f31, %f29;
	fma.rn.f32 	%f54, %f31, %f30, %f54;
	add.s32 	%r36, %r36, %r8;
	setp.lt.s32 	%p10, %r36, %r19;
	@%p10 bra 	$L__BB3_12;
$L__BB3_13:
	setp.lt.u32 	%p11, %r8, 2;
	st.shared.f32 	[%r7], %f54;
	bar.sync 	0;
	@%p11 bra 	$L__BB3_18;
	mov.u32 	%r37, %r8;
$L__BB3_15:
	shr.u32 	%r15, %r37, 1;
	setp.ge.u32 	%p12, %r38, %r15;
	@%p12 bra 	$L__BB3_17;
	shl.b32 	%r29, %r15, 2;
	add.s32 	%r30, %r7, %r29;
	ld.shared.f32 	%f32, [%r30];
	ld.shared.f32 	%f33, [%r7];
	add.f32 	%f34, %f32, %f33;
	st.shared.f32 	[%r7], %f34;
$L__BB3_17:
	bar.sync 	0;
	setp.gt.u32 	%p13, %r37, 3;
	mov.u32 	%r37, %r15;
	@%p13 bra 	$L__BB3_15;
$L__BB3_18:
	setp.ge.s32 	%p14, %r38, %r19;
	@%p14 bra 	$L__BB3_21;
	ld.shared.f32 	%f9, [sdata];
	mul.lo.s32 	%r16, %r19, %r1;
	cvta.to.global.u64 	%rd2, %rd3;
$L__BB3_20:
	add.s32 	%r31, %r38, %r16;
	mul.wide.s32 	%rd9, %r31, 4;
	add.s64 	%rd10, %rd1, %rd9;
	ld.global.f32 	%f35, [%rd10];
	mul.f32 	%f36, %f10, %f35;
	sub.f32 	%f37, %f36, %f5;
	fma.rn.f32 	%f38, %f37, 0f3BBB989D, 0f3F000000;
	cvt.sat.f32.f32 	%f39, %f38;
	mov.f32 	%f40, 0f4B400001;
	mov.f32 	%f41, 0f437C0000;
	fma.rm.f32 	%f42, %f39, %f41, %f40;
	add.f32 	%f43, %f42, 0fCB40007F;
	neg.f32 	%f44, %f43;
	fma.rn.f32 	%f45, %f37, 0f3FB8AA3B, %f44;
	fma.rn.f32 	%f46, %f37, 0f32A57060, %f45;
	mov.b32 	%r32, %f42;
	shl.b32 	%r33, %r32, 23;
	mov.b32 	%f47, %r33;
	ex2.approx.ftz.f32 	%f48, %f46;
	mul.f32 	%f49, %f48, %f47;
	div.rn.f32 	%f50, %f49, %f9;
	add.s64 	%rd11, %rd2, %rd9;
	st.global.f32 	[%rd11], %f50;
	add.s32 	%r38, %r38, %r8;
	setp.lt.s32 	%p15, %r38, %r19;
	@%p15 bra 	$L__BB3_20;
$L__BB3_21:
	ret;

}


// ===== COMPILED SASS (sm_100) =====

	.target	sm_100

	.elftype	@"ET_EXEC"


//--------------------- .note.nv.tkinfo           --------------------------
	.section	.note.nv.tkinfo,"",@"SHT_NOTE"
	.sectionflags	@"SHF_NOTE_NV_TKINFO"
	.tkinfo
        /*0018*/ 	.word	0x00000002
        /*0030*/ 	.string	""
        /*0030*/ 	.string	"ptxas"
        /*0030*/ 	.string	"Cuda compilation tools, release 13.0, V13.0.88"
        /*0030*/ 	.string	"Build cuda_13.0.r13.0/compiler.36424714_0"
        /*0030*/ 	.string	"-arch sm_100 -m 64 "



//--------------------- .note.nv.cuinfo           --------------------------
	.section	.note.nv.cuinfo,"",@"SHT_NOTE"
	.sectionflags	@"SHF_NOTE_NV_CUINFO"
        /*0018*/ 	.short	0x0002
        /*001a*/ 	.short	0x0064
        /*001c*/ 	.short	0x0082
	.zero		2


//--------------------- .nv.info                  --------------------------
	.section	.nv.info,"",@"SHT_CUDA_INFO"
	.align	4


	//----- nvinfo : EIATTR_REGCOUNT
	.align		4
        /*0000*/ 	.byte	0x04, 0x2f
        /*0002*/ 	.short	(.L_2 - .L_1)
	.align		4
.L_1:
        /*0004*/ 	.word	index@(_Z6matMulPfS_S_iii)
        /*0008*/ 	.word	0x00000020


	//----- nvinfo : EIATTR_FRAME_SIZE
	.align		4
.L_2:
        /*000c*/ 	.byte	0x04, 0x11
        /*000e*/ 	.short	(.L_4 - .L_3)
	.align		4
.L_3:
        /*0010*/ 	.word	index@(_Z6matMulPfS_S_iii)
        /*0014*/ 	.word	0x00000000


	//----- nvinfo : EIATTR_REGCOUNT
	.align		4
.L_4:
        /*0018*/ 	.byte	0x04, 0x2f
        /*001a*/ 	.short	(.L_6 - .L_5)
	.align		4
.L_5:
        /*001c*/ 	.word	index@(_Z9transposePfS_ii)
        /*0020*/ 	.word	0x0000000a


	//----- nvinfo : EIATTR_FRAME_SIZE
	.align		4
.L_6:
        /*0024*/ 	.byte	0x04, 0x11
        /*0026*/ 	.short	(.L_8 - .L_7)
	.align		4
.L_7:
        /*0028*/ 	.word	index@(_Z9transposePfS_ii)
        /*002c*/ 	.word	0x00000000


	//----- nvinfo : EIATTR_REGCOUNT
	.align		4
.L_8:
        /*0030*/ 	.byte	0x04, 0x2f
        /*0032*/ 	.short	(.L_10 - .L_9)
	.align		4
.L_9:
        /*0034*/ 	.word	index@(_Z19positional_encodingPfS_i)
        /*0038*/ 	.word	0x00000014


	//----- nvinfo : EIATTR_FRAME_SIZE
	.align		4
.L_10:
        /*003c*/ 	.byte	0x04, 0x11
        /*003e*/ 	.short	(.L_12 - .L_11)
	.align		4
.L_11:
        /*0040*/ 	.word	index@(_Z19positional_encodingPfS_i)
        /*0044*/ 	.word	0x00000000


	//----- nvinfo : EIATTR_REGCOUNT
	.align		4
.L_12:
        /*0048*/ 	.byte	0x04, 0x2f
        /*004a*/ 	.short	(.L_14 - .L_13)
	.align		4
.L_13:
        /*004c*/ 	.word	index@(_Z14softmax_kernelPfS_iif)
        /*0050*/ 	.word	0x00000016


	//----- nvinfo : EIATTR_FRAME_SIZE
	.align		4
.L_14:
        /*0054*/ 	.byte	0x04, 0x11
        /*0056*/ 	.short	(.L_16 - .L_15)
	.align		4
.L_15:
        /*0058*/ 	.word	index@($__internal_0_$__cuda_sm3x_div_rn_noftz_f32_slowpath)
        /*005c*/ 	.word	0x00000000


	//----- nvinfo : EIATTR_FRAME_SIZE
	.align		4
.L_16:
        /*0060*/ 	.byte	0x04, 0x11
        /*0062*/ 	.short	(.L_18 - .L_17)
	.align		4
.L_17:
        /*0064*/ 	.word	index@(_Z14softmax_kernelPfS_iif)
        /*0068*/ 	.word	0x00000000


	//----- nvinfo : EIATTR_MIN_STACK_SIZE
	.align		4
.L_18:
        /*006c*/ 	.byte	0x04, 0x12
        /*006e*/ 	.short	(.L_20 - .L_19)
	.align		4
.L_19:
        /*0070*/ 	.word	index@(_Z14softmax_kernelPfS_iif)
        /*0074*/ 	.word	0x00000000


	//----- nvinfo : EIATTR_MIN_STACK_SIZE
	.align		4
.L_20:
        /*0078*/ 	.byte	0x04, 0x12
        /*007a*/ 	.short	(.L_22 - .L_21)
	.align		4
.L_21:
        /*007c*/ 	.word	index@(_Z19positional_encodingPfS_i)
        /*0080*/ 	.word	0x00000000


	//----- nvinfo : EIATTR_MIN_STACK_SIZE
	.align		4
.L_22:
        /*0084*/ 	.byte	0x04, 0x12
        /*0086*/ 	.short	(.L_24 - .L_23)
	.align		4
.L_23:
        /*0088*/ 	.word	index@(_Z9transposePfS_ii)
        /*008c*/ 	.word	0x00000000


	//----- nvinfo : EIATTR_MIN_STACK_SIZE
	.align		4
.L_24:
        /*0090*/ 	.byte	0x04, 0x12
        /*0092*/ 	.short	(.L_26 - .L_25)
	.align		4
.L_25:
        /*0094*/ 	.word	index@(_Z6matMulPfS_S_iii)
        /*0098*/ 	.word	0x00000000
.L_26:


//--------------------- .nv.compat                --------------------------
	.section	.nv.compat,"",@"SHT_CUDA_COMPAT_INFO"
	.align	4
        /*0000*/ 	.byte	0x02, 0x09, 0x00, 0x00, 0x02, 0x02, 0x01, 0x00, 0x02, 0x05, 0x05, 0x00, 0x03, 0x07, 0x01, 0x01
        /*0010*/ 	.byte	0x02, 0x03, 0x00, 0x00, 0x02, 0x06, 0x01, 0x00, 0x04, 0x0b, 0x08, 0x00, 0x01, 0x00, 0x00, 0x00
        /*0020*/ 	.byte	0x00, 0x00, 0x00, 0x00


//--------------------- .nv.info._Z14softmax_kernelPfS_iif --------------------------
	.section	.nv.info._Z14softmax_kernelPfS_iif,"",@"SHT_CUDA_INFO"
	.sectionflags	@""
	.align	4


	//----- nvinfo : EIATTR_CUDA_API_VERSION
	.align		4
        /*0000*/ 	.byte	0x04, 0x37
        /*0002*/ 	.short	(.L_28 - .L_27)
.L_27:
        /*0004*/ 	.word	0x00000082


	//----- nvinfo : EIATTR_KPARAM_INFO
	.align		4
.L_28:
        /*0008*/ 	.byte	0x04, 0x17
        /*000a*/ 	.short	(.L_30 - .L_29)
.L_29:
        /*000c*/ 	.word	0x00000000
        /*0010*/ 	.short	0x0004
        /*0012*/ 	.short	0x0018
        /*0014*/ 	.byte	0x00, 0xf0, 0x11, 0x00


	//----- nvinfo : EIATTR_KPARAM_INFO
	.align		4
.L_30:
        /*0018*/ 	.byte	0x04, 0x17
        /*001a*/ 	.short	(.L_32 - .L_31)
.L_31:
        /*001c*/ 	.word	0x00000000
        /*0020*/ 	.short	0x0003
        /*0022*/ 	.short	0x0014
        /*0024*/ 	.byte	0x00, 0xf0, 0x11, 0x00


	//----- nvinfo : EIATTR_KPARAM_INFO
	.align		4
.L_32:
        /*0028*/ 	.byte	0x04, 0x17
        /*002a*/ 	.short	(.L_34 - .L_33)
.L_33:
        /*002c*/ 	.word	0x00000000
        /*0030*/ 	.short	0x0002
        /*0032*/ 	.short	0x0010
        /*0034*/ 	.byte	0x00, 0xf0, 0x11, 0x00


	//----- nvinfo : EIATTR_KPARAM_INFO
	.align		4
.L_34:
        /*0038*/ 	.byte	0x04, 0x17
        /*003a*/ 	.short	(.L_36 - .L_35)
.L_35:
        /*003c*/ 	.word	0x00000000
        /*0040*/ 	.short	0x0001
        /*0042*/ 	.short	0x0008
        /*0044*/ 	.byte	0x00, 0xf5, 0x21, 0x00


	//----- nvinfo : EIATTR_KPARAM_INFO
	.align		4
.L_36:
        /*0048*/ 	.byte	0x04, 0x17
        /*004a*/ 	.short	(.L_38 - .L_37)
.L_37:
        /*004c*/ 	.word	0x00000000
        /*0050*/ 	.short	0x0000
        /*0052*/ 	.short	0x0000
        /*0054*/ 	.byte	0x00, 0xf5, 0x21, 0x00


	//----- nvinfo : EIATTR_SPARSE_MMA_MASK
	.align		4
.L_38:
        /*0058*/ 	.byte	0x03, 0x50
        /*005a*/ 	.short	0x0000


	//----- nvinfo : EIATTR_MAXREG_COUNT
	.align		4
        /*005c*/ 	.byte	0x03, 0x1b
        /*005e*/ 	.short	0x00ff


	//----- nvinfo : EIATTR_NUM_BARRIERS
	.align		4
        /*0060*/ 	.byte	0x02, 0x4c
        /*0062*/ 	.byte	0x01
	.zero		1


	//----- nvinfo : EIATTR_MERCURY_ISA_VERSION
	.align		4
        /*0064*/ 	.byte	0x03, 0x5f
        /*0066*/ 	.short	0x0101


	//----- nvinfo : EIATTR_VRC_CTA_INIT_COUNT
	.align		4
        /*0068*/ 	.byte	0x02, 0x4a
	.zero		1
	.zero		1


	//----- nvinfo : EIATTR_EXIT_INSTR_OFFSETS
	.align		4
        /*006c*/ 	.byte	0x04, 0x1c
        /*006e*/ 	.short	(.L_40 - .L_39)


	//   ....[0]....
.L_39:
        /*0070*/ 	.word	0x00000040


	//   ....[1]....
        /*0074*/ 	.word	0x00000650


	//   ....[2]....
        /*0078*/ 	.word	0x000008f0


	//----- nvinfo : EIATTR_CRS_STACK_SIZE
	.align		4
.L_40:
        /*007c*/ 	.byte	0x04, 0x1e
        /*007e*/ 	.short	(.L_42 - .L_41)
.L_41:
        /*0080*/ 	.word	0x00000000


	//----- nvinfo : EIATTR_CBANK_PARAM_SIZE
	.align		4
.L_42:
        /*0084*/ 	.byte	0x03, 0x19
        /*0086*/ 	.short	0x001c


	//----- nvinfo : EIATTR_PARAM_CBANK
	.align		4
        /*0088*/ 	.byte	0x04, 0x0a
        /*008a*/ 	.short	(.L_44 - .L_43)
	.align		4
.L_43:
        /*008c*/ 	.word	index@(.nv.constant0._Z14softmax_kernelPfS_iif)
        /*0090*/ 	.short	0x0380
        /*0092*/ 	.short	0x001c


	//----- nvinfo : EIATTR_SW_WAR
	.align		4
.L_44:
        /*0094*/ 	.byte	0x04, 0x36
        /*0096*/ 	.short	(.L_46 - .L_45)
.L_45:
        /*0098*/ 	.word	0x00000008
.L_46:


//--------------------- .nv.info._Z19positional_encodingPfS_i --------------------------
	.section	.nv.info._Z19positional_encodingPfS_i,"",@"SHT_CUDA_INFO"
	.sectionflags	@""
	.align	4


	//----- nvinfo : EIATTR_CUDA_API_VERSION
	.align		4
        /*0000*/ 	.byte	0x04, 0x37
        /*0002*/ 	.short	(.L_48 - .L_47)
.L_47:
        /*0004*/ 	.word	0x00000082


	//----- nvinfo : EIATTR_KPARAM_INFO
	.align		4
.L_48:
        /*0008*/ 	.byte	0x04, 0x17
        /*000a*/ 	.short	(.L_50 - .L_49)
.L_49:
        /*000c*/ 	.word	0x00000000
        /*0010*/ 	.short	0x0002
        /*0012*/ 	.short	0x0010
        /*0014*/ 	.byte	0x00, 0xf0, 0x11, 0x00


	//----- nvinfo : EIATTR_KPARAM_INFO
	.align		4
.L_50:
        /*0018*/ 	.byte	0x04, 0x17
        /*001a*/ 	.short	(.L_52 - .L_51)
.L_51:
        /*001c*/ 	.word	0x00000000
        /*0020*/ 	.short	0x0001
        /*0022*/ 	.short	0x0008
        /*0024*/ 	.byte	0x00, 0xf5, 0x21, 0x00


	//----- nvinfo : EIATTR_KPARAM_INFO
	.align		4
.L_52:
        /*0028*/ 	.byte	0x04, 0x17
        /*002a*/ 	.short	(.L_54 - .L_53)
.L_53:
        /*002c*/ 	.word	0x00000000
        /*0030*/ 	.short	0x0000
        /*0032*/ 	.short	0x0000
        /*0034*/ 	.byte	0x00, 0xf5, 0x21, 0x00


	//----- nvinfo : EIATTR_SPARSE_MMA_MASK
	.align		4
.L_54:
        /*0038*/ 	.byte	0x03, 0x50
        /*003a*/ 	.short	0x0000


	//----- nvinfo : EIATTR_MAXREG_COUNT
	.align		4
        /*003c*/ 	.byte	0x03, 0x1b
        /*003e*/ 	.short	0x00ff


	//----- nvinfo : EIATTR_MERCURY_ISA_VERSION
	.align		4
        /*0040*/ 	.byte	0x03, 0x5f
        /*0042*/ 	.short	0x0101


	//----- nvinfo : EIATTR_VRC_CTA_INIT_COUNT
	.align		4
        /*0044*/ 	.byte	0x02, 0x4a
	.zero		1
	.zero		1


	//----- nvinfo : EIATTR_EXIT_INSTR_OFFSETS
	.align		4
        /*0048*/ 	.byte	0x04, 0x1c
        /*004a*/ 	.short	(.L_56 - .L_55)


	//   ....[0]....
.L_55:
        /*004c*/ 	.word	0x000000c0


	//   ....[1]....
        /*0050*/ 	.word	0x00000a80


	//   ....[2]....
        /*0054*/ 	.word	0x000012b0


	//----- nvinfo : EIATTR_CRS_STACK_SIZE
	.align		4
.L_56:
        /*0058*/ 	.byte	0x04, 0x1e
        /*005a*/ 	.short	(.L_58 - .L_57)
.L_57:
        /*005c*/ 	.word	0x00000000


	//----- nvinfo : EIATTR_CBANK_PARAM_SIZE
	.align		4
.L_58:
        /*0060*/ 	.byte	0x03, 0x19
        /*0062*/ 	.short	0x0014


	//----- nvinfo : EIATTR_PARAM_CBANK
	.align		4
        /*0064*/ 	.byte	0x04, 0x0a
        /*0066*/ 	.short	(.L_60 - .L_59)
	.align		4
.L_59:
        /*0068*/ 	.word	index@(.nv.constant0._Z19positional_encodingPfS_i)
        /*006c*/ 	.short	0x0380
        /*006e*/ 	.short	0x0014


	//----- nvinfo : EIATTR_SW_WAR
	.align		4
.L_60:
        /*0070*/ 	.byte	0x04, 0x36
        /*0072*/ 	.short	(.L_62 - .L_61)
.L_61:
        /*0074*/ 	.word	0x00000008
.L_62:


//--------------------- .nv.info._Z9transposePfS_ii --------------------------
	.section	.nv.info._Z9transposePfS_ii,"",@"SHT_CUDA_INFO"
	.sectionflags	@""
	.align	4


	//----- nvinfo : EIATTR_CUDA_API_VERSION
	.align		4
        /*0000*/ 	.byte	0x04, 0x37
        /*0002*/ 	.short	(.L_64 - .L_63)
.L_63:
        /*0004*/ 	.word	0x00000082


	//----- nvinfo : EIATTR_KPARAM_INFO
	.align		4
.L_64:
        /*0008*/ 	.byte	0x04, 0x17
        /*000a*/ 	.short	(.L_66 - .L_65)
.L_65:
        /*000c*/ 	.word	0x00000000
        /*0010*/ 	.short	0x0003
        /*0012*/ 	.short	0x0014
        /*0014*/ 	.byte	0x00, 0xf0, 0x11, 0x00


	//----- nvinfo : EIATTR_KPARAM_INFO
	.align		4
.L_66:
        /*0018*/ 	.byte	0x04, 0x17
        /*001a*/ 	.short	(.L_68 - .L_67)
.L_67:
        /*001c*/ 	.word	0x00000000
        /*0020*/ 	.short	0x0002
        /*0022*/ 	.short	0x0010
        /*0024*/ 	.byte	0x00, 0xf0, 0x11, 0x00


	//----- nvinfo : EIATTR_KPARAM_INFO
	.align		4
.L_68:
        /*0028*/ 	.byte	0x04, 0x17
        /*002a*/ 	.short	(.L_70 - .L_69)
.L_69:
        /*002c*/ 	.word	0x00000000
        /*0030*/ 	.short	0x0001
        /*0032*/ 	.short	0x0008
        /*0034*/ 	.byte	0x00, 0xf5, 0x21, 0x00


	//----- nvinfo : EIATTR_KPARAM_INFO
	.align		4
.L_70:
        /*0038*/ 	.byte	0x04, 0x17
        /*003a*/ 	.short	(.L_72 - .L_71)
.L_71:
        /*003c*/ 	.word	0x00000000
        /*0040*/ 	.short	0x0000
        /*0042*/ 	.short	0x0000
        /*0044*/ 	.byte	0x00, 0xf5, 0x21, 0x00


	//----- nvinfo : EIATTR_SPARSE_MMA_MASK
	.align		4
.L_72:
        /*0048*/ 	.byte	0x03, 0x50
        /*004a*/ 	.short	0x0000


	//----- nvinfo : EIATTR_MAXREG_COUNT
	.align		4
        /*004c*/ 	.byte	0x03, 0x1b
        /*004e*/ 	.short	0x00ff


	//----- nvinfo : EIATTR_MERCURY_ISA_VERSION
	.align		4
        /*0050*/ 	.byte	0x03, 0x5f
        /*0052*/ 	.short	0x0101


	//----- nvinfo : EIATTR_VRC_CTA_INIT_COUNT
	.align		4
        /*0054*/ 	.byte	0x02, 0x4a
	.zero		1
	.zero		1


	//----- nvinfo : EIATTR_EXIT_INSTR_OFFSETS
	.align		4
        /*0058*/ 	.byte	0x04, 0x1c
        /*005a*/ 	.short	(.L_74 - .L_73)


	//   ....[0]....
.L_73:
        /*005c*/ 	.word	0x000000c0


	//   ....[1]....
        /*0060*/ 	.word	0x00000160


	//----- nvinfo : EIATTR_CBANK_PARAM_SIZE
	.align		4
.L_74:
        /*0064*/ 	.byte	0x03, 0x19
        /*0066*/ 	.short	0x0018


	//----- nvinfo : EIATTR_PARAM_CBANK
	.align		4
        /*0068*/ 	.byte	0x04, 0x0a
        /*006a*/ 	.short	(.L_76 - .L_75)
	.align		4
.L_75:
        /*006c*/ 	.word	index@(.nv.constant0._Z9transposePfS_ii)
        /*0070*/ 	.short	0x0380
        /*0072*/ 	.short	0x0018


	//----- nvinfo : EIATTR_SW_WAR
	.align		4
.L_76:
        /*0074*/ 	.byte	0x04, 0x36
        /*0076*/ 	.short	(.L_78 - .L_77)
.L_77:
        /*0078*/ 	.word	0x00000008
.L_78:


//--------------------- .nv.info._Z6matMulPfS_S_iii --------------------------
	.section	.nv.info._Z6matMulPfS_S_iii,"",@"SHT_CUDA_INFO"
	.sectionflags	@""
	.align	4


	//----- nvinfo : EIATTR_CUDA_API_VERSION
	.align		4
        /*0000*/ 	.byte	0x04, 0x37
        /*0002*/ 	.short	(.L_80 - .L_79)
.L_79:
        /*0004*/ 	.word	0x00000082


	//----- nvinfo : EIATTR_KPARAM_INFO
	.align		4
.L_80:
        /*0008*/ 	.byte	0x04, 0x17
        /*000a*/ 	.short	(.L_82 - .L_81)
.L_81:
        /*000c*/ 	.word	0x00000000
        /*0010*/ 	.short	0x0005
        /*0012*/ 	.short	0x0020
        /*0014*/ 	.byte	0x00, 0xf0, 0x11, 0x00


	//----- nvinfo : EIATTR_KPARAM_INFO
	.align		4
.L_82:
        /*0018*/ 	.byte	0x04, 0x17
        /*001a*/ 	.short	(.L_84 - .L_83)
.L_83:
        /*001c*/ 	.word	0x00000000
        /*0020*/ 	.short	0x0004
        /*0022*/ 	.short	0x001c
        /*0024*/ 	.byte	0x00, 0xf0, 0x11, 0x00


	//----- nvinfo : EIATTR_KPARAM_INFO
	.align		4
.L_84:
        /*0028*/ 	.byte	0x04, 0x17
        /*002a*/ 	.short	(.L_86 - .L_85)
.L_85:
        /*002c*/ 	.word	0x00000000
        /*0030*/ 	.short	0x0003
        /*0032*/ 	.short	0x0018
        /*0034*/ 	.byte	0x00, 0xf0, 0x11, 0x00


	//----- nvinfo : EIATTR_KPARAM_INFO
	.align		4
.L_86:
        /*0038*/ 	.byte	0x04, 0x17
        /*003a*/ 	.short	(.L_88 - .L_87)
.L_87:
        /*003c*/ 	.word	0x00000000
        /*0040*/ 	.short	0x0002
        /*0042*/ 	.short	0x0010
        /*0044*/ 	.byte	0x00, 0xf5, 0x21, 0x00


	//----- nvinfo : EIATTR_KPARAM_INFO
	.align		4
.L_88:
        /*0048*/ 	.byte	0x04, 0x17
        /*004a*/ 	.short	(.L_90 - .L_89)
.L_89:
        /*004c*/ 	.word	0x00000000
        /*0050*/ 	.short	0x0001
        /*0052*/ 	.short	0x0008
        /*0054*/ 	.byte	0x00, 0xf5, 0x21, 0x00


	//----- nvinfo : EIATTR_KPARAM_INFO
	.align		4
.L_90:
        /*0058*/ 	.byte	0x04, 0x17
        /*005a*/ 	.short	(.L_92 - .L_91)
.L_91:
        /*005c*/ 	.word	0x00000000
        /*0060*/ 	.short	0x0000
        /*0062*/ 	.short	0x0000
        /*0064*/ 	.byte	0x00, 0xf5, 0x21, 0x00


	//----- nvinfo : EIATTR_SPARSE_MMA_MASK
	.align		4
.L_92:
        /*0068*/ 	.byte	0x03, 0x50
        /*006a*/ 	.short	0x0000


	//----- nvinfo : EIATTR_MAXREG_COUNT
	.align		4
        /*006c*/ 	.byte	0x03, 0x1b
        /*006e*/ 	.short	0x00ff


	//----- nvinfo : EIATTR_NUM_BARRIERS
	.align		4
        /*0070*/ 	.byte	0x02, 0x4c
        /*0072*/ 	.byte	0x01
	.zero		1


	//----- nvinfo : EIATTR_MERCURY_ISA_VERSION
	.align		4
        /*0074*/ 	.byte	0x03, 0x5f
        /*0076*/ 	.short	0x0101


	//----- nvinfo : EIATTR_VRC_CTA_INIT_COUNT
	.align		4
        /*0078*/ 	.byte	0x02, 0x4a
	.zero		1
	.zero		1


	//----- nvinfo : EIATTR_EXIT_INSTR_OFFSETS
	.align		4
        /*007c*/ 	.byte	0x04, 0x1c
        /*007e*/ 	.short	(.L_94 - .L_93)


	//   ....[0]....
.L_93:
        /*0080*/ 	.word	0x000005e0


	//   ....[1]....
        /*0084*/ 	.word	0x00000630


	//----- nvinfo : EIATTR_CBANK_PARAM_SIZE
	.align		4
.L_94:
        /*0088*/ 	.byte	0x03, 0x19
        /*008a*/ 	.short	0x0024


	//----- nvinfo : EIATTR_PARAM_CBANK
	.align		4
        /*008c*/ 	.byte	0x04, 0x0a
        /*008e*/ 	.short	(.L_96 - .L_95)
	.align		4
.L_95:
        /*0090*/ 	.word	index@(.nv.constant0._Z6matMulPfS_S_iii)
        /*0094*/ 	.short	0x0380
        /*0096*/ 	.short	0x0024


	//----- nvinfo : EIATTR_SW_WAR
	.align		4
.L_96:
        /*0098*/ 	.byte	0x04, 0x36
        /*009a*/ 	.short	(.L_98 - .L_97)
.L_97:
        /*009c*/ 	.word	0x00000008
.L_98:


//--------------------- .nv.callgraph             --------------------------
	.section	.nv.callgraph,"",@"SHT_CUDA_CALLGRAPH"
	.align	4
	.sectionentsize	8
	.align		4
        /*0000*/ 	.word	0x00000000
	.align		4
        /*0004*/ 	.word	0xffffffff
	.align		4
        /*0008*/ 	.word	0x00000000
	.align		4
        /*000c*/ 	.word	0xfffffffe
	.align		4
        /*0010*/ 	.word	0x00000000
	.align		4
        /*0014*/ 	.word	0xfffffffd
	.align		4
        /*0018*/ 	.word	0x00000000
	.align		4
        /*001c*/ 	.word	0xfffffffc


//--------------------- .nv.constant4             --------------------------
	.section	.nv.constant4,"a",@progbits
	.align	8
	.align		8
.nv.constant4:
        /*0000*/ 	.dword	__cudart_i2opi_f


//--------------------- .text._Z14softmax_kernelPfS_iif --------------------------
	.section	.text._Z14softmax_kernelPfS_iif,"ax",@progbits
	.align	128
        .global         _Z14softmax_kernelPfS_iif
        .type           _Z14softmax_kernelPfS_iif,@function
        .size           _Z14softmax_kernelPfS_iif,(.L_x_43 - _Z14softmax_kernelPfS_iif)
        .other          _Z14softmax_kernelPfS_iif,@"STO_CUDA_ENTRY STV_DEFAULT"
_Z14softmax_kernelPfS_iif:
.text._Z14softmax_kernelPfS_iif:
[----:B------:R-:W-:Y:S08]  /*0000*/  LDC R1, c[0x0][0x37c] ;  /* 0x0000df00ff017b82 */ /* 0x000ff00000000800 */
[----:B------:R-:W0:Y:S08]  /*0010*/  S2UR UR6, SR_CTAID.X ;  /* 0x00000000000679c3 */ /* 0x000e300000002500 */
[----:B------:R-:W0:Y:S02]  /*0020*/  LDC R0, c[0x0][0x390] ;  /* 0x0000e400ff007b82 */ /* 0x000e240000000800 */
[----:B0-----:R-:W-:-:S13]  /*0030*/  ISETP.LE.AND P0, PT, R0, UR6, PT ;  /* 0x0000000600007c0c */ /* 0x001fda000bf03270 */
[----:B------:R-:W-:Y:S05]  /*0040*/  @P0 EXIT ;  /* 0x000000000000094d */ /* 0x000fea0003800000 */
[----:B------:R-:W0:Y:S01]  /*0050*/  S2R R2, SR_TID.X ;  /* 0x0000000000027919 */ /* 0x000e220000002100 */
[----:B------:R-:W0:Y:S01]  /*0060*/  LDC R11, c[0x0][0x394] ;  /* 0x0000e500ff0b7b82 */ /* 0x000e220000000800 */
[----:B------:R-:W1:Y:S01]  /*0070*/  LDCU.64 UR8, c[0x0][0x358] ;  /* 0x00006b00ff0877ac */ /* 0x000e620008000a00 */
[----:B------:R-:W-:Y:S01]  /*0080*/  BSSY.RECONVERGENT B0, `(.L_x_0) ;  /* 0x0000012000007945 */ /* 0x000fe20003800200 */
[----:B------:R-:W-:Y:S01]  /*0090*/  IMAD.MOV.U32 R3, RZ, RZ, -0xeb60d36 ;  /* 0xf149f2caff037424 */ /* 0x000fe200078e00ff */
[----:B------:R-:W2:Y:S01]  /*00a0*/  LDCU UR4, c[0x0][0x398] ;  /* 0x00007300ff0477ac */ /* 0x000ea20008000800 */
[----:B0-----:R-:W-:-:S13]  /*00b0*/  ISETP.GE.AND P0, PT, R2, R11, PT ;  /* 0x0000000b0200720c */ /* 0x001fda0003f06270 */
[----:B-12---:R-:W-:Y:S05]  /*00c0*/  @P0 BRA `(.L_x_1) ;  /* 0x0000000000340947 */ /* 0x006fea0003800000 */
[----:B------:R-:W0:Y:S01]  /*00d0*/  LDC R9, c[0x0][0x360] ;  /* 0x0000d800ff097b82 */ /* 0x000e220000000800 */
[----:B------:R-:W-:Y:S02]  /*00e0*/  IMAD.MOV.U32 R3, RZ, RZ, -0xeb60d36 ;  /* 0xf149f2caff037424 */ /* 0x000fe400078e00ff */
[----:B------:R-:W-:-:S05]  /*00f0*/  IMAD.MOV.U32 R0, RZ, RZ, R2 ;  /* 0x000000ffff007224 */ /* 0x000fca00078e0002 */
[----:B------:R-:W1:Y:S02]  /*0100*/  LDC.64 R6, c[0x0][0x380] ;  /* 0x0000e000ff067b82 */ /* 0x000e640000000a00 */
.L_x_2:
[----:B------:R-:W-:-:S04]  /*0110*/  IMAD R5, R11, UR6, R0 ;  /* 0x000000060b057c24 */ /* 0x000fc8000f8e0200 */
[----:B-1----:R-:W-:-:S06]  /*0120*/  IMAD.WIDE R4, R5, 0x4, R6 ;  /* 0x0000000405047825 */ /* 0x002fcc00078e0206 */
[----:B------:R-:W2:Y:S01]  /*0130*/  LDG.E R4, desc[UR8][R4.64] ;  /* 0x0000000804047981 */ /* 0x000ea2000c1e1900 */
[----:B0-----:R-:W-:-:S05]  /*0140*/  IMAD.IADD R0, R9, 0x1, R0 ;  /* 0x0000000109007824 */ /* 0x001fca00078e0200 */
[----:B------:R-:W-:Y:S01]  /*0150*/  ISETP.GE.AND P1, PT, R0, R11, PT ;  /* 0x0000000b0000720c */ /* 0x000fe20003f26270 */
[----:B--2---:R-:W-:-:S05]  /*0160*/  FMUL R8, R4, UR4 ;  /* 0x0000000404087c20 */ /* 0x004fca0008400000 */
[----:B------:R-:W-:-:S04]  /*0170*/  FSETP.GT.AND P0, PT, R8, R3, PT ;  /* 0x000000030800720b */ /* 0x000fc80003f04000 */
[----:B------:R-:W-:-:S03]  /*0180*/  FSEL R3, R8, R3, P0 ;  /* 0x0000000308037208 */ /* 0x000fc60000000000 */
[----:B------:R-:W-:Y:S06]  /*0190*/  @!P1 BRA `(.L_x_2) ;  /* 0xfffffffc00dc9947 */ /* 0x000fec000383ffff */
.L_x_1:
[----:B------:R-:W-:Y:S05]  /*01a0*/  BSYNC.RECONVERGENT B0 ;  /* 0x0000000000007941 */ /* 0x000fea0003800200 */
.L_x_0:
[----:B------:R-:W0:Y:S01]  /*01b0*/  S2UR UR5, SR_CgaCtaId ;  /* 0x00000000000579c3 */ /* 0x000e220000008800 */
[----:B------:R-:W-:Y:S01]  /*01c0*/  UMOV UR4, 0x400 ;  /* 0x0000040000047882 */ /* 0x000fe20000000000 */
[----:B------:R-:W1:Y:S02]  /*01d0*/  LDCU UR7, c[0x0][0x360] ;  /* 0x00006c00ff0777ac */ /* 0x000e640008000800 */
[----:B-1----:R-:W-:Y:S02]  /*01e0*/  UISETP.GE.U32.AND UP0, UPT, UR7, 0x2, UPT ;  /* 0x000000020700788c */ /* 0x002fe4000bf06070 */
[----:B0-----:R-:W-:-:S06]  /*01f0*/  ULEA UR4, UR5, UR4, 0x18 ;  /* 0x0000000405047291 */ /* 0x001fcc000f8ec0ff */
[----:B------:R-:W-:-:S05]  /*0200*/  LEA R0, R2, UR4, 0x2 ;  /* 0x0000000402007c11 */ /* 0x000fca000f8e10ff */
[----:B------:R0:W-:Y:S01]  /*0210*/  STS [R0], R3 ;  /* 0x0000000300007388 */ /* 0x0001e20000000800 */
[----:B------:R-:W-:Y:S06]  /*0220*/  BAR.SYNC.DEFER_BLOCKING 0x0 ;  /* 0x0000000000007b1d */ /* 0x000fec0000010000 */
[----:B------:R-:W-:Y:S05]  /*0230*/  BRA.U !UP0, `(.L_x_3) ;  /* 0x00000001083c7547 */ /* 0x000fea000b800000 */
[----:B0-----:R-:W-:-:S07]  /*0240*/  MOV R3, UR7 ;  /* 0x0000000700037c02 */ /* 0x001fce0008000f00 */
.L_x_6:
[--C-:B------:R-:W-:Y:S01]  /*0250*/  IMAD.MOV.U32 R6, RZ, RZ, R3.reuse ;  /* 0x000000ffff067224 */ /* 0x100fe200078e0003 */
[----:B------:R-:W-:Y:S01]  /*0260*/  SHF.R.U32.HI R3, RZ, 0x1, R3 ;  /* 0x00000001ff037819 */ /* 0x000fe20000011603 */
[----:B------:R-:W-:Y:S03]  /*0270*/  BSSY.RECONVERGENT B0, `(.L_x_4) ;  /* 0x0000008000007945 */ /* 0x000fe60003800200 */
[----:B------:R-:W-:-:S13]  /*0280*/  ISETP.GE.U32.AND P0, PT, R2, R3, PT ;  /* 0x000000030200720c */ /* 0x000fda0003f06070 */
[----:B0-----:R-:W-:Y:S05]  /*0290*/  @P0 BRA `(.L_x_5) ;  /* 0x0000000000140947 */ /* 0x001fea0003800000 */
[----:B------:R-:W-:Y:S01]  /*02a0*/  IMAD R4, R3, 0x4, R0 ;  /* 0x0000000403047824 */ /* 0x000fe200078e0200 */
[----:B------:R-:W-:Y:S05]  /*02b0*/  LDS R5, [R0] ;  /* 0x0000000000057984 */ /* 0x000fea0000000800 */
[----:B------:R-:W0:Y:S02]  /*02c0*/  LDS R4, [R4] ;  /* 0x0000000004047984 */ /* 0x000e240000000800 */
[----:B0-----:R-:W-:-:S13]  /*02d0*/  FSETP.GT.AND P0, PT, R4, R5, PT ;  /* 0x000000050400720b */ /* 0x001fda0003f04000 */
[----:B------:R0:W-:Y:S02]  /*02e0*/  @P0 STS [R0], R4 ;  /* 0x0000000400000388 */ /* 0x0001e40000000800 */
.L_x_5:
[----:B------:R-:W-:Y:S05]  /*02f0*/  BSYNC.RECONVERGENT B0 ;  /* 0x0000000000007941 */ /* 0x000fea0003800200 */
.L_x_4:
[----:B------:R-:W-:Y:S01]  /*0300*/  BAR.SYNC.DEFER_BLOCKING 0x0 ;  /* 0x0000000000007b1d */ /* 0x000fe20000010000 */
[----:B------:R-:W-:-:S13]  /*0310*/  ISETP.GT.U32.AND P0, PT, R6, 0x3, PT ;  /* 0x000000030600780c */ /* 0x000fda0003f04070 */
[----:B------:R-:W-:Y:S05]  /*0320*/  @P0 BRA `(.L_x_6) ;  /* 0xfffffffc00c80947 */ /* 0x000fea000383ffff */
.L_x_3:
[----:B------:R-:W1:Y:S01]  /*0330*/  LDC R14, c[0x0][0x394] ;  /* 0x0000e500ff0e7b82 */ /* 0x000e620000000800 */
[----:B------:R-:W-:Y:S01]  /*0340*/  UMOV UR4, 0x400 ;  /* 0x0000040000047882 */ /* 0x000fe20000000000 */
[----:B------:R-:W-:Y:S01]  /*0350*/  BSSY.RECONVERGENT B0, `(.L_x_7) ;  /* 0x000001d000007945 */ /* 0x000fe20003800200 */
[----:B0-----:R-:W-:-:S05]  /*0360*/  IMAD.MOV.U32 R3, RZ, RZ, RZ ;  /* 0x000000ffff037224 */ /* 0x001fca00078e00ff */
[----:B------:R-:W0:Y:S01]  /*0370*/  S2UR UR5, SR_CgaCtaId ;  /* 0x00000000000579c3 */ /* 0x000e220000008800 */
[----:B-1----:R-:W-:Y:S01]  /*0380*/  ISETP.GE.AND P0, PT, R2, R14, PT ;  /* 0x0000000e0200720c */ /* 0x002fe20003f06270 */
[----:B0-----:R-:W-:Y:S01]  /*0390*/  ULEA UR4, UR5, UR4, 0x18 ;  /* 0x0000000405047291 */ /* 0x001fe2000f8ec0ff */
[----:B------:R-:W0:Y:S08]  /*03a0*/  LDCU UR5, c[0x0][0x398] ;  /* 0x00007300ff0577ac */ /* 0x000e300008000800 */
[----:B------:R-:W1:Y:S01]  /*03b0*/  LDS R8, [UR4] ;  /* 0x00000004ff087984 */ /* 0x000e620008000800 */
[----:B------:R-:W-:Y:S06]  /*03c0*/  BAR.SYNC.DEFER_BLOCKING 0x0 ;  /* 0x0000000000007b1d */ /* 0x000fec0000010000 */
[----:B------:R-:W-:Y:S05]  /*03d0*/  @P0 BRA `(.L_x_8) ;  /* 0x0000000000500947 */ /* 0x000fea0003800000 */
[----:B------:R-:W2:Y:S01]  /*03e0*/  LDC.64 R4, c[0x0][0x380] ;  /* 0x0000e000ff047b82 */ /* 0x000ea20000000a00 */
[----:B------:R-:W-:Y:S02]  /*03f0*/  HFMA2 R3, -RZ, RZ, 0, 0 ;  /* 0x00000000ff037431 */ /* 0x000fe400000001ff */
[----:B------:R-:W-:-:S07]  /*0400*/  IMAD.MOV.U32 R9, RZ, RZ, R2 ;  /* 0x000000ffff097224 */ /* 0x000fce00078e0002 */
.L_x_9:
[----:B------:R-:W-:-:S04]  /*0410*/  IMAD R7, R14, UR6, R9 ;  /* 0x000000060e077c24 */ /* 0x000fc8000f8e0209 */
[----:B--2---:R-:W-:-:S06]  /*0420*/  IMAD.WIDE R6, R7, 0x4, R4 ;  /* 0x0000000407067825 */ /* 0x004fcc00078e0204 */
[----:B------:R-:W0:Y:S01]  /*0430*/  LDG.E R7, desc[UR8][R6.64] ;  /* 0x0000000806077981 */ /* 0x000e22000c1e1900 */
[----:B------:R-:W-:Y:S01]  /*0440*/  IMAD.MOV.U32 R11, RZ, RZ, 0x3bbb989d ;  /* 0x3bbb989dff0b7424 */ /* 0x000fe200078e00ff */
[----:B------:R-:W-:Y:S01]  /*0450*/  IADD3 R9, PT, PT, R9, UR7, RZ ;  /* 0x0000000709097c10 */ /* 0x000fe2000fffe0ff */
[----:B------:R-:W-:-:S03]  /*0460*/  IMAD.MOV.U32 R12, RZ, RZ, 0x437c0000 ;  /* 0x437c0000ff0c7424 */ /* 0x000fc600078e00ff */
[----:B------:R-:W-:Y:S01]  /*0470*/  ISETP.GE.AND P0, PT, R9, R14, PT ;  /* 0x0000000e0900720c */ /* 0x000fe20003f06270 */
[----:B01----:R-:W-:-:S04]  /*0480*/  FFMA R10, R7, UR5, -R8 ;  /* 0x00000005070a7c23 */ /* 0x003fc80008000808 */
[----:B------:R-:W-:-:S04]  /*0490*/  FFMA.SAT R11, R10, R11, 0.5 ;  /* 0x3f0000000a0b7423 */ /* 0x000fc8000000200b */
[----:B------:R-:W-:-:S04]  /*04a0*/  FFMA.RM R11, R11, R12, 12582913 ;  /* 0x4b4000010b0b7423 */ /* 0x000fc8000000400c */
[C---:B------:R-:W-:Y:S01]  /*04b0*/  FADD R13, R11.reuse, -12583039 ;  /* 0xcb40007f0b0d7421 */ /* 0x040fe20000000000 */
[----:B------:R-:W-:-:S03]  /*04c0*/  IMAD.SHL.U32 R6, R11, 0x800000, RZ ;  /* 0x008000000b067824 */ /* 0x000fc600078e00ff */
[----:B------:R-:W-:-:S04]  /*04d0*/  FFMA R13, R10, 1.4426950216293334961, -R13 ;  /* 0x3fb8aa3b0a0d7823 */ /* 0x000fc8000000080d */
[----:B------:R-:W-:-:S06]  /*04e0*/  FFMA R13, R10, 1.925963033500011079e-08, R13 ;  /* 0x32a570600a0d7823 */ /* 0x000fcc000000000d */
[----:B------:R-:W0:Y:S02]  /*04f0*/  MUFU.EX2 R13, R13 ;  /* 0x0000000d000d7308 */ /* 0x000e240000000800 */
[----:B0-----:R-:W-:Y:S01]  /*0500*/  FFMA R3, R6, R13, R3 ;  /* 0x0000000d06037223 */ /* 0x001fe20000000003 */
[----:B------:R-:W-:Y:S06]  /*0510*/  @!P0 BRA `(.L_x_9) ;  /* 0xfffffffc00bc8947 */ /* 0x000fec000383ffff */
.L_x_8:
[----:B0-----:R-:W-:Y:S05]  /*0520*/  BSYNC.RECONVERGENT B0 ;  /* 0x0000000000007941 */ /* 0x001fea0003800200 */
.L_x_7:
[----:B------:R0:W-:Y:S01]  /*0530*/  STS [R0], R3 ;  /* 0x0000000300007388 */ /* 0x0001e20000000800 */
[----:B------:R-:W-:Y:S01]  /*0540*/  UISETP.GE.U32.AND UP0, UPT, UR7, 0x2, UPT ;  /* 0x000000020700788c */ /* 0x000fe2000bf06070 */
[----:B------:R-:W-:Y:S08]  /*0550*/  BAR.SYNC.DEFER_BLOCKING 0x0 ;  /* 0x0000000000007b1d */ /* 0x000ff00000010000 */
[----:B0-----:R-:W-:Y:S05]  /*0560*/  BRA.U !UP0, `(.L_x_10) ;  /* 0x0000000108307547 */ /* 0x001fea000b800000 */
[----:B------:R-:W-:-:S07]  /*0570*/  IMAD.U32 R3, RZ, RZ, UR7 ;  /* 0x00000007ff037e24 */ /* 0x000fce000f8e00ff */
.L_x_11:
[----:B------:R-:W-:-:S04]  /*0580*/  SHF.R.U32.HI R7, RZ, 0x1, R3 ;  /* 0x00000001ff077819 */ /* 0x000fc80000011603 */
[----:B------:R-:W-:-:S13]  /*0590*/  ISETP.GE.U32.AND P0, PT, R2, R7, PT ;  /* 0x000000070200720c */ /* 0x000fda0003f06070 */
[----:B------:R-:W-:Y:S01]  /*05a0*/  @!P0 IMAD R4, R7, 0x4, R0 ;  /* 0x0000000407048824 */ /* 0x000fe200078e0200 */
[----:B------:R-:W-:Y:S05]  /*05b0*/  @!P0 LDS R5, [R0] ;  /* 0x0000000000058984 */ /* 0x000fea0000000800 */
[----:B------:R-:W0:Y:S02]  /*05c0*/  @!P0 LDS R4, [R4] ;  /* 0x0000000004048984 */ /* 0x000e240000000800 */
[----:B0-----:R-:W-:-:S05]  /*05d0*/  @!P0 FADD R5, R4, R5 ;  /* 0x0000000504058221 */ /* 0x001fca0000000000 */
[----:B------:R0:W-:Y:S01]  /*05e0*/  @!P0 STS [R0], R5 ;  /* 0x0000000500008388 */ /* 0x0001e20000000800 */
[----:B------:R-:W-:Y:S01]  /*05f0*/  BAR.SYNC.DEFER_BLOCKING 0x0 ;  /* 0x0000000000007b1d */ /* 0x000fe20000010000 */
[----:B------:R-:W-:Y:S02]  /*0600*/  ISETP.GT.U32.AND P0, PT, R3, 0x3, PT ;  /* 0x000000030300780c */ /* 0x000fe40003f04070 */
[----:B------:R-:W-:-:S11]  /*0610*/  MOV R3, R7 ;  /* 0x0000000700037202 */ /* 0x000fd60000000f00 */
[----:B0-----:R-:W-:Y:S05]  /*0620*/  @P0 BRA `(.L_x_11) ;  /* 0xfffffffc00d40947 */ /* 0x001fea000383ffff */
.L_x_10:
[----:B------:R-:W0:Y:S02]  /*0630*/  LDCU UR4, c[0x0][0x394] ;  /* 0x00007280ff0477ac */ /* 0x000e240008000800 */
[----:B0-----:R-:W-:-:S13]  /*0640*/  ISETP.GE.AND P0, PT, R2, UR4, PT ;  /* 0x0000000402007c0c */ /* 0x001fda000bf06270 */
[----:B------:R-:W-:Y:S05]  /*0650*/  @P0 EXIT ;  /* 0x000000000000094d */ /* 0x000fea0003800000 */
[----:B------:R-:W0:Y:S01]  /*0660*/  S2UR UR5, SR_CgaCtaId ;  /* 0x00000000000579c3 */ /* 0x000e220000008800 */
[----:B------:R-:W-:-:S07]  /*0670*/  UMOV UR4, 0x400 ;  /* 0x0000040000047882 */ /* 0x000fce0000000000 */
[----:B------:R-:W2:Y:S08]  /*0680*/  LDC R9, c[0x0][0x394] ;  /* 0x0000e500ff097b82 */ /* 0x000eb00000000800 */
[----:B------:R-:W3:Y:S08]  /*0690*/  LDC.64 R6, c[0x0][0x380] ;  /* 0x0000e000ff067b82 */ /* 0x000ef00000000a00 */
[----:B------:R-:W4:Y:S01]  /*06a0*/  LDC.64 R4, c[0x0][0x388] ;  /* 0x0000e200ff047b82 */ /* 0x000f220000000a00 */
[----:B0-----:R-:W-:Y:S01]  /*06b0*/  ULEA UR4, UR5, UR4, 0x18 ;  /* 0x0000000405047291 */ /* 0x001fe2000f8ec0ff */
[----:B------:R-:W0:Y:S08]  /*06c0*/  LDCU UR5, c[0x0][0x394] ;  /* 0x00007280ff0577ac */ /* 0x000e300008000800 */
[----:B------:R-:W0:Y:S02]  /*06d0*/  LDS R3, [UR4] ;  /* 0x00000004ff037984 */ /* 0x000e240008000800 */
[----:B------:R-:W0:Y:S02]  /*06e0*/  LDCU UR4, c[0x0][0x398] ;  /* 0x00007300ff0477ac */ /* 0x000e240008000800 */
.L_x_14:
[----:B--2---:R-:W-:-:S04]  /*06f0*/  IMAD R11, R9, UR6, R2 ;  /* 0x00000006090b7c24 */ /* 0x004fc8000f8e0202 */
[----:B---3--:R-:W-:-:S06]  /*0700*/  IMAD.WIDE R12, R11, 0x4, R6 ;  /* 0x000000040b0c7825 */ /* 0x008fcc00078e0206 */
[----:B------:R-:W1:Y:S01]  /*0710*/  LDG.E R13, desc[UR8][R12.64] ;  /* 0x000000080c0d7981 */ /* 0x000e62000c1e1900 */
[----:B------:R-:W-:Y:S01]  /*0720*/  IMAD.MOV.U32 R15, RZ, RZ, 0x3bbb989d ;  /* 0x3bbb989dff0f7424 */ /* 0x000fe200078e00ff */
[----:B0-----:R-:W0:Y:S01]  /*0730*/  MUFU.RCP R14, R3 ;  /* 0x00000003000e7308 */ /* 0x001e220000001000 */
[----:B------:R-:W-:Y:S01]  /*0740*/  IMAD.MOV.U32 R17, RZ, RZ, 0x437c0000 ;  /* 0x437c0000ff117424 */ /* 0x000fe200078e00ff */
[----:B------:R-:W-:Y:S01]  /*0750*/  BSSY.RECONVERGENT B0, `(.L_x_12) ;  /* 0x0000014000007945 */ /* 0x000fe20003800200 */
[----:B-1----:R-:W-:Y:S01]  /*0760*/  FFMA R0, R13, UR4, -R8 ;  /* 0x000000040d007c23 */ /* 0x002fe20008000808 */
[----:B0-----:R-:W-:-:S03]  /*0770*/  FFMA R13, -R3, R14, 1 ;  /* 0x3f800000030d7423 */ /* 0x001fc6000000010e */
[----:B------:R-:W-:Y:S01]  /*0780*/  FFMA.SAT R10, R0, R15, 0.5 ;  /* 0x3f000000000a7423 */ /* 0x000fe2000000200f */
[----:B------:R-:W-:-:S03]  /*0790*/  FFMA R13, R14, R13, R14 ;  /* 0x0000000d0e0d7223 */ /* 0x000fc6000000000e */
[----:B------:R-:W-:-:S04]  /*07a0*/  FFMA.RM R10, R10, R17, 12582913 ;  /* 0x4b4000010a0a7423 */ /* 0x000fc80000004011 */
[----:B------:R-:W-:-:S04]  /*07b0*/  FADD R15, R10, -12583039 ;  /* 0xcb40007f0a0f7421 */ /* 0x000fc80000000000 */
[----:B------:R-:W-:-:S04]  /*07c0*/  FFMA R15, R0, 1.4426950216293334961, -R15 ;  /* 0x3fb8aa3b000f7823 */ /* 0x000fc8000000080f */
[----:B------:R-:W-:Y:S01]  /*07d0*/  FFMA R15, R0, 1.925963033500011079e-08, R15 ;  /* 0x32a57060000f7823 */ /* 0x000fe2000000000f */
[----:B------:R-:W-:-:S05]  /*07e0*/  IMAD.SHL.U32 R0, R10, 0x800000, RZ ;  /* 0x008000000a007824 */ /* 0x000fca00078e00ff */
[----:B------:R-:W0:Y:S02]  /*07f0*/  MUFU.EX2 R15, R15 ;  /* 0x0000000f000f7308 */ /* 0x000e240000000800 */
[----:B0-----:R-:W-:-:S06]  /*0800*/  FMUL R0, R0, R15 ;  /* 0x0000000f00007220 */ /* 0x001fcc0000400000 */
[----:B------:R-:W0:Y:S01]  /*0810*/  FCHK P0, R0, R3 ;  /* 0x0000000300007302 */ /* 0x000e220000000000 */
[----:B------:R-:W-:-:S04]  /*0820*/  FFMA R10, R0, R13, RZ ;  /* 0x0000000d000a7223 */ /* 0x000fc800000000ff */
[----:B------:R-:W-:-:S04]  /*0830*/  FFMA R12, -R3, R10, R0 ;  /* 0x0000000a030c7223 */ /* 0x000fc80000000100 */
[----:B------:R-:W-:Y:S01]  /*0840*/  FFMA R13, R13, R12, R10 ;  /* 0x0000000c0d0d7223 */ /* 0x000fe2000000000a */
[----:B0-----:R-:W-:Y:S06]  /*0850*/  @!P0 BRA `(.L_x_13) ;  /* 0x00000000000c8947 */ /* 0x001fec0003800000 */
[----:B------:R-:W-:-:S07]  /*0860*/  MOV R10, 0x880 ;  /* 0x00000880000a7802 */ /* 0x000fce0000000f00 */
[----:B----4-:R-:W-:Y:S05]  /*0870*/  CALL.REL.NOINC `($__internal_0_$__cuda_sm3x_div_rn_noftz_f32_slowpath) ;  /* 0x0000000000207944 */ /* 0x010fea0003c00000 */
[----:B------:R-:W-:-:S07]  /*0880*/  MOV R13, R0 ;  /* 0x00000000000d7202 */ /* 0x000fce0000000f00 */
.L_x_13:
[----:B------:R-:W-:Y:S05]  /*0890*/  BSYNC.RECONVERGENT B0 ;  /* 0x0000000000007941 */ /* 0x000fea0003800200 */
.L_x_12:
[----:B----4-:R-:W-:-:S04]  /*08a0*/  IMAD.WIDE R10, R11, 0x4, R4 ;  /* 0x000000040b0a7825 */ /* 0x010fc800078e0204 */
[----:B------:R-:W-:Y:S01]  /*08b0*/  VIADD R2, R2, UR7 ;  /* 0x0000000702027c36 */ /* 0x000fe20008000000 */
[----:B------:R0:W-:Y:S04]  /*08c0*/  STG.E desc[UR8][R10.64], R13 ;  /* 0x0000000d0a007986 */ /* 0x0001e8000c101908 */
[----:B------:R-:W-:-:S13]  /*08d0*/  ISETP.GE.AND P0, PT, R2, UR5, PT ;  /* 0x0000000502007c0c */ /* 0x000fda000bf06270 */
[----:B0-----:R-:W-:Y:S05]  /*08e0*/  @!P0 BRA `(.L_x_14) ;  /* 0xfffffffc00808947 */ /* 0x001fea000383ffff */
[----:B------:R-:W-:Y:S05]  /*08f0*/  EXIT ;  /* 0x000000000000794d */ /* 0x000fea0003800000 */
        .weak           $__internal_0_$__cuda_sm3x_div_rn_noftz_f32_slowpath
        .type           $__internal_0_$__cuda_sm3x_div_rn_noftz_f32_slowpath,@function
        .size           $__internal_0_$__cuda_sm3x_div_rn_noftz_f32_slowpath,(.L_x_43 - $__internal_0_$__cuda_sm3x_div_rn_noftz_f32_slowpath)
$__internal_0_$__cuda_sm3x_div_rn_noftz_f32_slowpath:
[--C-:B------:R-:W-:Y:S01]  /*0900*/  SHF.R.U32.HI R13, RZ, 0x17, R3.reuse ;  /* 0x00000017ff0d7819 */ /* 0x100fe20000011603 */
[----:B------:R-:W-:Y:S01]  /*0910*/  BSSY.RECONVERGENT B1, `(.L_x_15) ;  /* 0x0000064000017945 */ /* 0x000fe20003800200 */
[----:B------:R-:W-:Y:S01]  /*0920*/  SHF.R.U32.HI R12, RZ, 0x17, R0 ;  /* 0x00000017ff0c7819 */ /* 0x000fe20000011600 */
[----:B------:R-:W-:Y:S01]  /*0930*/  IMAD.MOV.U32 R15, RZ, RZ, R3 ;  /* 0x000000ffff0f7224 */ /* 0x000fe200078e0003 */
[----:B------:R-:W-:Y:S02]  /*0940*/  LOP3.LUT R13, R13, 0xff, RZ, 0xc0, !PT ;  /* 0x000000ff0d0d7812 */ /* 0x000fe400078ec0ff */
[----:B------:R-:W-:Y:S02]  /*0950*/  LOP3.LUT R16, R12, 0xff, RZ, 0xc0, !PT ;  /* 0x000000ff0c107812 */ /* 0x000fe400078ec0ff */
[----:B------:R-:W-:Y:S01]  /*0960*/  MOV R14, R0 ;  /* 0x00000000000e7202 */ /* 0x000fe20000000f00 */
[----:B------:R-:W-:Y:S02]  /*0970*/  VIADD R17, R13, 0xffffffff ;  /* 0xffffffff0d117836 */ /* 0x000fe40000000000 */
[----:B------:R-:W-:-:S03]  /*0980*/  VIADD R18, R16, 0xffffffff ;  /* 0xffffffff10127836 */ /* 0x000fc60000000000 */
[----:B------:R-:W-:-:S04]  /*0990*/  ISETP.GT.U32.AND P0, PT, R17, 0xfd, PT ;  /* 0x000000fd1100780c */ /* 0x000fc80003f04070 */
[----:B------:R-:W-:-:S13]  /*09a0*/  ISETP.GT.U32.OR P0, PT, R18, 0xfd, P0 ;  /* 0x000000fd1200780c */ /* 0x000fda0000704470 */
[----:B------:R-:W-:Y:S01]  /*09b0*/  @!P0 IMAD.MOV.U32 R12, RZ, RZ, RZ ;  /* 0x000000ffff0c8224 */ /* 0x000fe200078e00ff */
[----:B------:R-:W-:Y:S06]  /*09c0*/  @!P0 BRA `(.L_x_16) ;  /* 0x00000000005c8947 */ /* 0x000fec0003800000 */
[----:B------:R-:W-:Y:S02]  /*09d0*/  FSETP.GTU.FTZ.AND P1, PT, |R3|, +INF , PT ;  /* 0x7f8000000300780b */ /* 0x000fe40003f3c200 */
[----:B------:R-:W-:-:S04]  /*09e0*/  FSETP.GTU.FTZ.AND P0, PT, |R0|, +INF , PT ;  /* 0x7f8000000000780b */ /* 0x000fc80003f1c200 */
[----:B------:R-:W-:-:S13]  /*09f0*/  PLOP3.LUT P0, PT, P0, P1, PT, 0xf8, 0x8f ;  /* 0x00000000008f781c */ /* 0x000fda0000703f70 */
[----:B------:R-:W-:Y:S05]  /*0a00*/  @P0 BRA `(.L_x_17) ;  /* 0x00000004004c0947 */ /* 0x000fea0003800000 */
[----:B------:R-:W-:-:S13]  /*0a10*/  LOP3.LUT P0, RZ, R15, 0x7fffffff, R14, 0xc8, !PT ;  /* 0x7fffffff0fff7812 */ /* 0x000fda000780c80e */
[----:B------:R-:W-:Y:S05]  /*0a20*/  @!P0 BRA `(.L_x_18) ;  /* 0x00000004003c8947 */ /* 0x000fea0003800000 */
[C---:B------:R-:W-:Y:S02]  /*0a30*/  FSETP.NEU.FTZ.AND P2, PT, |R0|.reuse, +INF , PT ;  /* 0x7f8000000000780b */ /* 0x040fe40003f5d200 */
[----:B------:R-:W-:Y:S02]  /*0a40*/  FSETP.NEU.FTZ.AND P1, PT, |R3|, +INF , PT ;  /* 0x7f8000000300780b */ /* 0x000fe40003f3d200 */
[----:B------:R-:W-:-:S11]  /*0a50*/  FSETP.NEU.FTZ.AND P0, PT, |R0|, +INF , PT ;  /* 0x7f8000000000780b */ /* 0x000fd60003f1d200 */
[----:B------:R-:W-:Y:S05]  /*0a60*/  @!P1 BRA !P2, `(.L_x_18) ;  /* 0x00000004002c9947 */ /* 0x000fea0005000000 */
[----:B------:R-:W-:-:S04]  /*0a70*/  LOP3.LUT P2, RZ, R14, 0x7fffffff, RZ, 0xc0, !PT ;  /* 0x7fffffff0eff7812 */ /* 0x000fc8000784c0ff */
[----:B------:R-:W-:-:S13]  /*0a80*/  PLOP3.LUT P1, PT, P1, P2, PT, 0x2f, 0xf2 ;  /* 0x0000000000f2781c */ /* 0x000fda0000f24577 */
[----:B------:R-:W-:Y:S05]  /*0a90*/  @P1 BRA `(.L_x_19) ;  /* 0x0000000400181947 */ /* 0x000fea0003800000 */
[----:B------:R-:W-:-:S04]  /*0aa0*/  LOP3.LUT P1, RZ, R15, 0x7fffffff, RZ, 0xc0, !PT ;  /* 0x7fffffff0fff7812 */ /* 0x000fc8000782c0ff */
[----:B------:R-:W-:-:S13]  /*0ab0*/  PLOP3.LUT P0, PT, P0, P1, PT, 0x2f, 0xf2 ;  /* 0x0000000000f2781c */ /* 0x000fda0000702577 */
[----:B------:R-:W-:Y:S05]  /*0ac0*/  @P0 BRA `(.L_x_20) ;  /* 0x0000000400000947 */ /* 0x000fea0003800000 */
[----:B------:R-:W-:Y:S02]  /*0ad0*/  ISETP.GE.AND P0, PT, R18, RZ, PT ;  /* 0x000000ff1200720c */ /* 0x000fe40003f06270 */
[----:B------:R-:W-:-:S11]  /*0ae0*/  ISETP.GE.AND P1, PT, R17, RZ, PT ;  /* 0x000000ff1100720c */ /* 0x000fd60003f26270 */
[----:B------:R-:W-:Y:S01]  /*0af0*/  @P0 IMAD.MOV.U32 R12, RZ, RZ, RZ ;  /* 0x000000ffff0c0224 */ /* 0x000fe200078e00ff */
[----:B------:R-:W-:Y:S01]  /*0b00*/  @!P0 MOV R12, 0xffffffc0 ;  /* 0xffffffc0000c8802 */ /* 0x000fe20000000f00 */
[----:B------:R-:W-:Y:S01]  /*0b10*/  @!P0 FFMA R14, R0, 1.84467440737095516160e+19, RZ ;  /* 0x5f800000000e8823 */ /* 0x000fe200000000ff */
[----:B------:R-:W-:-:S03]  /*0b20*/  @!P1 FFMA R15, R3, 1.84467440737095516160e+19, RZ ;  /* 0x5f800000030f9823 */ /* 0x000fc600000000ff */
[----:B------:R-:W-:-:S07]  /*0b30*/  @!P1 VIADD R12, R12, 0x40 ;  /* 0x000000400c0c9836 */ /* 0x000fce0000000000 */
.L_x_16:
[----:B------:R-:W-:Y:S01]  /*0b40*/  LEA R0, R13, 0xc0800000, 0x17 ;  /* 0xc08000000d007811 */ /* 0x000fe200078eb8ff */
[----:B------:R-:W-:Y:S01]  /*0b50*/  VIADD R16, R16, 0xffffff81 ;  /* 0xffffff8110107836 */ /* 0x000fe20000000000 */
[----:B------:R-:W-:Y:S03]  /*0b60*/  BSSY.RECONVERGENT B2, `(.L_x_21) ;  /* 0x0000035000027945 */ /* 0x000fe60003800200 */
[----:B------:R-:W-:Y:S02]  /*0b70*/  IMAD.IADD R17, R15, 0x1, -R0 ;  /* 0x000000010f117824 */ /* 0x000fe400078e0a00 */
[C---:B------:R-:W-:Y:S02]  /*0b80*/  IMAD R0, R16.reuse, -0x800000, R14 ;  /* 0xff80000010007824 */ /* 0x040fe400078e020e */
[----:B------:R0:W1:Y:S01]  /*0b90*/  MUFU.RCP R15, R17 ;  /* 0x00000011000f7308 */ /* 0x0000620000001000 */
[----:B------:R-:W-:Y:S01]  /*0ba0*/  FADD.FTZ R19, -R17, -RZ ;  /* 0x800000ff11137221 */ /* 0x000fe20000010100 */
[----:B0-----:R-:W-:-:S04]  /*0bb0*/  IADD3 R17, PT, PT, R16, 0x7f, -R13 ;  /* 0x0000007f10117810 */ /* 0x001fc80007ffe80d */
[----:B------:R-:W-:Y:S01]  /*0bc0*/  IADD3 R17, PT, PT, R17, R12, RZ ;  /* 0x0000000c11117210 */ /* 0x000fe20007ffe0ff */
[----:B-1----:R-:W-:-:S04]  /*0bd0*/  FFMA R18, R15, R19, 1 ;  /* 0x3f8000000f127423 */ /* 0x002fc80000000013 */
[----:B------:R-:W-:-:S04]  /*0be0*/  FFMA R15, R15, R18, R15 ;  /* 0x000000120f0f7223 */ /* 0x000fc8000000000f */
[----:B------:R-:W-:-:S04]  /*0bf0*/  FFMA R14, R0, R15, RZ ;  /* 0x0000000f000e7223 */ /* 0x000fc800000000ff */
[----:B------:R-:W-:-:S04]  /*0c00*/  FFMA R18, R19, R14, R0 ;  /* 0x0000000e13127223 */ /* 0x000fc80000000000 */
[----:B------:R-:W-:-:S04]  /*0c10*/  FFMA R18, R15, R18, R14 ;  /* 0x000000120f127223 */ /* 0x000fc8000000000e */
[----:B------:R-:W-:-:S04]  /*0c20*/  FFMA R19, R19, R18, R0 ;  /* 0x0000001213137223 */ /* 0x000fc80000000000 */
[----:B------:R-:W-:-:S05]  /*0c30*/  FFMA R0, R15, R19, R18 ;  /* 0x000000130f007223 */ /* 0x000fca0000000012 */
[----:B------:R-:W-:-:S04]  /*0c40*/  SHF.R.U32.HI R13, RZ, 0x17, R0 ;  /* 0x00000017ff0d7819 */ /* 0x000fc80000011600 */
[----:B------:R-:W-:-:S05]  /*0c50*/  LOP3.LUT R13, R13, 0xff, RZ, 0xc0, !PT ;  /* 0x000000ff0d0d7812 */ /* 0x000fca00078ec0ff */
[----:B------:R-:W-:-:S04]  /*0c60*/  IMAD.IADD R16, R13, 0x1, R17 ;  /* 0x000000010d107824 */ /* 0x000fc800078e0211 */
[----:B------:R-:W-:-:S05]  /*0c70*/  VIADD R12, R16, 0xffffffff ;  /* 0xffffffff100c7836 */ /* 0x000fca0000000000 */
[----:B------:R-:W-:-:S13]  /*0c80*/  ISETP.GE.U32.AND P0, PT, R12, 0xfe, PT ;  /* 0x000000fe0c00780c */ /* 0x000fda0003f06070 */
[----:B------:R-:W-:Y:S05]  /*0c90*/  @!P0 BRA `(.L_x_22) ;  /* 0x0000000000808947 */ /* 0x000fea0003800000 */
[----:B------:R-:W-:-:S13]  /*0ca0*/  ISETP.GT.AND P0, PT, R16, 0xfe, PT ;  /* 0x000000fe1000780c */ /* 0x000fda0003f04270 */
[----:B------:R-:W-:Y:S05]  /*0cb0*/  @P0 BRA `(.L_x_23) ;  /* 0x00000000006c0947 */ /* 0x000fea0003800000 */
[----:B------:R-:W-:-:S13]  /*0cc0*/  ISETP.GE.AND P0, PT, R16, 0x1, PT ;  /* 0x000000011000780c */ /* 0x000fda0003f06270 */
[----:B------:R-:W-:Y:S05]  /*0cd0*/  @P0 BRA `(.L_x_24) ;  /* 0x0000000000740947 */ /* 0x000fea0003800000 */
[----:B------:R-:W-:Y:S02]  /*0ce0*/  ISETP.GE.AND P0, PT, R16, -0x18, PT ;  /* 0xffffffe81000780c */ /* 0x000fe40003f06270 */
[----:B------:R-:W-:-:S11]  /*0cf0*/  LOP3.LUT R0, R0, 0x80000000, RZ, 0xc0, !PT ;  /* 0x8000000000007812 */ /* 0x000fd600078ec0ff */
[----:B------:R-:W-:Y:S05]  /*0d00*/  @!P0 BRA `(.L_x_24) ;  /* 0x0000000000688947 */ /* 0x000fea0003800000 */
[CCC-:B------:R-:W-:Y:S01]  /*0d10*/  FFMA.RZ R12, R15.reuse, R19.reuse, R18.reuse ;  /* 0x000000130f0c7223 */ /* 0x1c0fe2000000c012 */
[C---:B------:R-:W-:Y:S01]  /*0d20*/  VIADD R14, R16.reuse, 0x20 ;  /* 0x00000020100e7836 */ /* 0x040fe20000000000 */
[C---:B------:R-:W-:Y:S02]  /*0d30*/  ISETP.NE.AND P2, PT, R16.reuse, RZ, PT ;  /* 0x000000ff1000720c */ /* 0x040fe40003f45270 */
[----:B------:R-:W-:Y:S02]  /*0d40*/  ISETP.NE.AND P1, PT, R16, RZ, PT ;  /* 0x000000ff1000720c */ /* 0x000fe40003f25270 */
[----:B------:R-:W-:Y:S01]  /*0d50*/  LOP3.LUT R13, R12, 0x7fffff, RZ, 0xc0, !PT ;  /* 0x007fffff0c0d7812 */ /* 0x000fe200078ec0ff */
[CCC-:B------:R-:W-:Y:S01]  /*0d60*/  FFMA.RP R12, R15.reuse, R19.reuse, R18.reuse ;  /* 0x000000130f0c7223 */ /* 0x1c0fe20000008012 */
[----:B------:R-:W-:Y:S01]  /*0d70*/  FFMA.RM R15, R15, R19, R18 ;  /* 0x000000130f0f7223 */ /* 0x000fe20000004012 */
[----:B------:R-:W-:Y:S02]  /*0d80*/  IADD3 R16, PT, PT, -R16, RZ, RZ ;  /* 0x000000ff10107210 */ /* 0x000fe40007ffe1ff */
[----:B------:R-:W-:-:S02]  /*0d90*/  LOP3.LUT R13, R13, 0x800000, RZ, 0xfc, !PT ;  /* 0x008000000d0d7812 */ /* 0x000fc400078efcff */
[----:B------:R-:W-:Y:S02]  /*0da0*/  FSETP.NEU.FTZ.AND P0, PT, R12, R15, PT ;  /* 0x0000000f0c00720b */ /* 0x000fe40003f1d000 */
[----:B------:R-:W-:Y:S02]  /*0db0*/  SHF.L.U32 R14, R13, R14, RZ ;  /* 0x0000000e0d0e7219 */ /* 0x000fe400000006ff */
[----:B------:R-:W-:Y:S02]  /*0dc0*/  SEL R12, R16, RZ, P2 ;  /* 0x000000ff100c7207 */ /* 0x000fe40001000000 */
[----:B------:R-:W-:Y:S02]  /*0dd0*/  ISETP.NE.AND P1, PT, R14, RZ, P1 ;  /* 0x000000ff0e00720c */ /* 0x000fe40000f25270 */
[----:B------:R-:W-:Y:S02]  /*0de0*/  SHF.R.U32.HI R12, RZ, R12, R13 ;  /* 0x0000000cff0c7219 */ /* 0x000fe4000001160d */
[----:B------:R-:W-:-:S02]  /*0df0*/  PLOP3.LUT P0, PT, P0, P1, PT, 0xf8, 0x8f ;  /* 0x00000000008f781c */ /* 0x000fc40000703f70 */
[----:B------:R-:W-:Y:S02]  /*0e00*/  SHF.R.U32.HI R14, RZ, 0x1, R12 ;  /* 0x00000001ff0e7819 */ /* 0x000fe4000001160c */
[----:B------:R-:W-:-:S04]  /*0e10*/  SEL R13, RZ, 0x1, !P0 ;  /* 0x00000001ff0d7807 */ /* 0x000fc80004000000 */
[----:B------:R-:W-:-:S04]  /*0e20*/  LOP3.LUT R13, R13, 0x1, R14, 0xf8, !PT ;  /* 0x000000010d0d7812 */ /* 0x000fc800078ef80e */
[----:B------:R-:W-:-:S05]  /*0e30*/  LOP3.LUT R13, R13, R12, RZ, 0xc0, !PT ;  /* 0x0000000c0d0d7212 */ /* 0x000fca00078ec0ff */
[----:B------:R-:W-:-:S05]  /*0e40*/  IMAD.IADD R13, R14, 0x1, R13 ;  /* 0x000000010e0d7824 */ /* 0x000fca00078e020d */
[----:B------:R-:W-:Y:S01]  /*0e50*/  LOP3.LUT R0, R13, R0, RZ, 0xfc, !PT ;  /* 0x000000000d007212 */ /* 0x000fe200078efcff */
[----:B------:R-:W-:Y:S06]  /*0e60*/  BRA `(.L_x_24) ;  /* 0x0000000000107947 */ /* 0x000fec0003800000 */
.L_x_23:
[----:B------:R-:W-:-:S04]  /*0e70*/  LOP3.LUT R0, R0, 0x80000000, RZ, 0xc0, !PT ;  /* 0x8000000000007812 */ /* 0x000fc800078ec0ff */
[----:B------:R-:W-:Y:S01]  /*0e80*/  LOP3.LUT R0, R0, 0x7f800000, RZ, 0xfc, !PT ;  /* 0x7f80000000007812 */ /* 0x000fe200078efcff */
[----:B------:R-:W-:Y:S06]  /*0e90*/  BRA `(.L_x_24) ;  /* 0x0000000000047947 */ /* 0x000fec0003800000 */
.L_x_22:
[----:B------:R-:W-:-:S07]  /*0ea0*/  IMAD R0, R17, 0x800000, R0 ;  /* 0x0080000011007824 */ /* 0x000fce00078e0200 */
.L_x_24:
[----:B------:R-:W-:Y:S05]  /*0eb0*/  BSYNC.RECONVERGENT B2 ;  /* 0x0000000000027941 */ /* 0x000fea0003800200 */
.L_x_21:
[----:B------:R-:W-:Y:S05]  /*0ec0*/  BRA `(.L_x_25) ;  /* 0x0000000000207947 */ /* 0x000fea0003800000 */
.L_x_20:
[----:B------:R-:W-:-:S04]  /*0ed0*/  LOP3.LUT R0, R15, 0x80000000, R14, 0x48, !PT ;  /* 0x800000000f007812 */ /* 0x000fc800078e480e */
[----:B------:R-:W-:Y:S01]  /*0ee0*/  LOP3.LUT R0, R0, 0x7f800000, RZ, 0xfc, !PT ;  /* 0x7f80000000007812 */ /* 0x000fe200078efcff */
[----:B------:R-:W-:Y:S06]  /*0ef0*/  BRA `(.L_x_25) ;  /* 0x0000000000147947 */ /* 0x000fec0003800000 */
.L_x_19:
[----:B------:R-:W-:Y:S01]  /*0f00*/  LOP3.LUT R0, R15, 0x80000000, R14, 0x48, !PT ;  /* 0x800000000f007812 */ /* 0x000fe200078e480e */
[----:B------:R-:W-:Y:S06]  /*0f10*/  BRA `(.L_x_25) ;  /* 0x00000000000c7947 */ /* 0x000fec0003800000 */
.L_x_18:
[----:B------:R-:W0:Y:S01]  /*0f20*/  MUFU.RSQ R0, -QNAN ;  /* 0xffc0000000007908 */ /* 0x000e220000001400 */
[----:B------:R-:W-:Y:S05]  /*0f30*/  BRA `(.L_x_25) ;  /* 0x0000000000047947 */ /* 0x000fea0003800000 */
.L_x_17:
[----:B------:R-:W-:-:S07]  /*0f40*/  FADD.FTZ R0, R0, R3 ;  /* 0x0000000300007221 */ /* 0x000fce0000010000 */
.L_x_25:
[----:B------:R-:W-:Y:S05]  /*0f50*/  BSYNC.RECONVERGENT B1 ;  /* 0x0000000000017941 */ /* 0x000fea0003800200 */
.L_x_15:
[----:B------:R-:W-:Y:S01]  /*0f60*/  MOV R12, R10 ;  /* 0x0000000a000c7202 */ /* 0x000fe20000000f00 */
[----:B------:R-:W-:-:S04]  /*0f70*/  IMAD.MOV.U32 R13, RZ, RZ, 0x0 ;  /* 0x00000000ff0d7424 */ /* 0x000fc800078e00ff */
[----:B0-----:R-:W-:Y:S05]  /*0f80*/  RET.REL.NODEC R12 `(_Z14softmax_kernelPfS_iif) ;  /* 0xfffffff00c1c7950 */ /* 0x001fea0003c3ffff */
.L_x_26:
[----:B------:R-:W-:-:S00]  /*0f90*/  BRA `(.L_x_26) ;  /* 0xfffffffc00fc7947 */ /* 0x000fc0000383ffff */
[----:B------:R-:W-:-:S00]  /*0fa0*/  NOP ;  /* 0x0000000000007918 */ /* 0x000fc00000000000 */
        /* <DEDUP_REMOVED lines=13> */
.L_x_43:


//--------------------- .text._Z19positional_encodingPfS_i --------------------------
	.section	.text._Z19positional_encodingPfS_i,"ax",@progbits
	.align	128
        .global         _Z19positional_encodingPfS_i
        .type           _Z19positional_encodingPfS_i,@function
        .size           _Z19positional_encodingPfS_i,(.L_x_45 - _Z19positional_encodingPfS_i)
        .other          _Z19positional_encodingPfS_i,@"STO_CUDA_ENTRY STV_DEFAULT"
_Z19positional_encodingPfS_i:
.text._Z19positional_encodingPfS_i:
[----:B------:R-:W-:Y:S01]  /*0000*/  LDC R1, c[0x0][0x37c] ;  /* 0x0000df00ff017b82 */ /* 0x000fe20000000800 */
[----:B------:R-:W0:Y:S07]  /*0010*/  S2R R3, SR_TID.Y ;  /* 0x0000000000037919 */ /* 0x000e2e0000002200 */
[----:B------:R-:W1:Y:S01]  /*0020*/  LDC R11, c[0x0][0x360] ;  /* 0x0000d800ff0b7b82 */ /* 0x000e620000000800 */
[----:B------:R-:W2:Y:S01]  /*0030*/  LDCU UR6, c[0x0][0x390] ;  /* 0x00007200ff0677ac */ /* 0x000ea20008000800 */
[----:B------:R-:W1:Y:S06]  /*0040*/  S2R R2, SR_TID.X ;  /* 0x0000000000027919 */ /* 0x000e6c0000002100 */
[----:B------:R-:W0:Y:S08]  /*0050*/  S2UR UR5, SR_CTAID.Y ;  /* 0x00000000000579c3 */ /* 0x000e300000002600 */
[----:B------:R-:W0:Y:S08]  /*0060*/  LDC R0, c[0x0][0x364] ;  /* 0x0000d900ff007b82 */ /* 0x000e300000000800 */
[----:B------:R-:W1:Y:S01]  /*0070*/  S2UR UR4, SR_CTAID.X ;  /* 0x00000000000479c3 */ /* 0x000e620000002500 */
[----:B0-----:R-:W-:-:S05]  /*0080*/  IMAD R0, R0, UR5, R3 ;  /* 0x0000000500007c24 */ /* 0x001fca000f8e0203 */
[----:B--2---:R-:W-:Y:S01]  /*0090*/  ISETP.GE.AND P0, PT, R0, UR6, PT ;  /* 0x0000000600007c0c */ /* 0x004fe2000bf06270 */
[----:B-1----:R-:W-:-:S05]  /*00a0*/  IMAD R11, R11, UR4, R2 ;  /* 0x000000040b0b7c24 */ /* 0x002fca000f8e0202 */
[----:B------:R-:W-:-:S13]  /*00b0*/  ISETP.GT.OR P0, PT, R11, 0x1ff, P0 ;  /* 0x000001ff0b00780c */ /* 0x000fda0000704670 */
[----:B------:R-:W-:Y:S05]  /*00c0*/  @P0 EXIT ;  /* 0x000000000000094d */ /* 0x000fea0003800000 */
[----:B------:R-:W0:Y:S01]  /*00d0*/  LDC.64 R8, c[0x0][0x380] ;  /* 0x0000e000ff087b82 */ /* 0x000e220000000a00 */
[----:B------:R-:W1:Y:S01]  /*00e0*/  LDCU.64 UR6, c[0x0][0x358] ;  /* 0x00006b00ff0677ac */ /* 0x000e620008000a00 */
[----:B------:R-:W-:-:S04]  /*00f0*/  IMAD R2, R0, 0x200, R11 ;  /* 0x0000020000027824 */ /* 0x000fc800078e020b */
[----:B0-----:R-:W-:-:S05]  /*0100*/  IMAD.WIDE R8, R2, 0x4, R8 ;  /* 0x0000000402087825 */ /* 0x001fca00078e0208 */
[----:B-1----:R0:W5:Y:S01]  /*0110*/  LDG.E R3, desc[UR6][R8.64] ;  /* 0x0000000608037981 */ /* 0x002162000c1e1900 */
[----:B------:R1:W2:Y:S01]  /*0120*/  I2F.F64 R4, R11 ;  /* 0x0000000b00047312 */ /* 0x0002a20000201c00 */
[----:B------:R-:W-:Y:S01]  /*0130*/  UMOV UR4, 0xc0000000 ;  /* 0xc000000000047882 */ /* 0x000fe20000000000 */
[----:B------:R-:W-:Y:S01]  /*0140*/  UMOV UR5, 0x40226bb1 ;  /* 0x40226bb100057882 */ /* 0x000fe20000000000 */
[----:B------:R-:W-:Y:S01]  /*0150*/  IMAD.MOV.U32 R13, RZ, RZ, 0x437c0000 ;  /* 0x437c0000ff0d7424 */ /* 0x000fe200078e00ff */
[----:B-1----:R-:W-:-:S04]  /*0160*/  LOP3.LUT R11, R11, 0x1, RZ, 0xc0, !PT ;  /* 0x000000010b0b7812 */ /* 0x002fc800078ec0ff */
[----:B------:R-:W-:Y:S01]  /*0170*/  ISETP.NE.U32.AND P0, PT, R11, 0x1, PT ;  /* 0x000000010b00780c */ /* 0x000fe20003f05070 */
[----:B--2---:R-:W-:-:S08]  /*0180*/  DMUL R6, R4, 0.5 ;  /* 0x3fe0000004067828 */ /* 0x004fd00000000000 */
[----:B------:R-:W-:Y:S01]  /*0190*/  DFMA R6, R4, 0.5, R6 ;  /* 0x3fe000000406782b */ /* 0x000fe20000000006 */
[----:B------:R-:W-:-:S07]  /*01a0*/  IMAD.MOV.U32 R5, RZ, RZ, 0x3bbb989d ;  /* 0x3bbb989dff057424 */ /* 0x000fce00078e00ff */
[----:B------:R-:W-:-:S08]  /*01b0*/  DMUL R6, R6, -UR4 ;  /* 0x8000000406067c28 */ /* 0x000fd00008000000 */
[----:B------:R-:W-:-:S10]  /*01c0*/  DMUL R6, R6, 0.001953125 ;  /* 0x3f60000006067828 */ /* 0x000fd40000000000 */
[----:B------:R-:W1:Y:S02]  /*01d0*/  F2F.F32.F64 R6, R6 ;  /* 0x0000000600067310 */ /* 0x000e640000301000 */
[----:B-1----:R-:W-:-:S04]  /*01e0*/  FFMA.SAT R4, R6, R5, 0.5 ;  /* 0x3f00000006047423 */ /* 0x002fc80000002005 */
[----:B------:R-:W-:-:S04]  /*01f0*/  FFMA.RM R4, R4, R13, 12582913 ;  /* 0x4b40000104047423 */ /* 0x000fc8000000400d */
[C---:B------:R-:W-:Y:S01]  /*0200*/  FADD R5, R4.reuse, -12583039 ;  /* 0xcb40007f04057421 */ /* 0x040fe20000000000 */
[----:B------:R-:W-:-:S03]  /*0210*/  IMAD.SHL.U32 R4, R4, 0x800000, RZ ;  /* 0x0080000004047824 */ /* 0x000fc600078e00ff */
[----:B------:R-:W-:-:S04]  /*0220*/  FFMA R5, R6, 1.4426950216293334961, -R5 ;  /* 0x3fb8aa3b06057823 */ /* 0x000fc80000000805 */
[----:B------:R-:W-:-:S06]  /*0230*/  FFMA R5, R6, 1.925963033500011079e-08, R5 ;  /* 0x32a5706006057823 */ /* 0x000fcc0000000005 */
[----:B------:R-:W1:Y:S02]  /*0240*/  MUFU.EX2 R5, R5 ;  /* 0x0000000500057308 */ /* 0x000e640000000800 */
[----:B-1----:R-:W-:Y:S01]  /*0250*/  FMUL R4, R4, R5 ;  /* 0x0000000504047220 */ /* 0x002fe20000400000 */
[----:B0-----:R-:W-:Y:S06]  /*0260*/  @!P0 BRA `(.L_x_27) ;  /* 0x0000000800088947 */ /* 0x001fec0003800000 */
[----:B------:R-:W-:Y:S01]  /*0270*/  I2FP.F32.U32 R5, R0 ;  /* 0x0000000000057245 */ /* 0x000fe20000201000 */
[----:B------:R-:W-:Y:S04]  /*0280*/  BSSY.RECONVERGENT B0, `(.L_x_28) ;  /* 0x000006a000007945 */ /* 0x000fe80003800200 */
[----:B------:R-:W-:-:S04]  /*0290*/  FMUL R0, R4, R5 ;  /* 0x0000000504007220 */ /* 0x000fc80000400000 */
[C---:B------:R-:W-:Y:S01]  /*02a0*/  FMUL R4, R0.reuse, 0.63661974668502807617 ;  /* 0x3f22f98300047820 */ /* 0x040fe20000400000 */
[----:B------:R-:W-:-:S03]  /*02b0*/  FSETP.GE.AND P0, PT, |R0|, 105615, PT ;  /* 0x47ce47800000780b */ /* 0x000fc60003f06200 */
[----:B------:R-:W0:Y:S02]  /*02c0*/  F2I.NTZ R8, R4 ;  /* 0x0000000400087305 */ /* 0x000e240000203100 */
[----:B0-----:R-:W-:-:S05]  /*02d0*/  I2FP.F32.S32 R5, R8 ;  /* 0x0000000800057245 */ /* 0x001fca0000201400 */
[----:B------:R-:W-:-:S04]  /*02e0*/  FFMA R6, R5, -1.5707962512969970703, R0 ;  /* 0xbfc90fda05067823 */ /* 0x000fc80000000000 */
[----:B------:R-:W-:-:S04]  /*02f0*/  FFMA R6, R5, -7.5497894158615963534e-08, R6 ;  /* 0xb3a2216805067823 */ /* 0x000fc80000000006 */
[----:B------:R-:W-:Y:S01]  /*0300*/  FFMA R6, R5, -5.3903029534742383927e-15, R6 ;  /* 0xa7c234c505067823 */ /* 0x000fe20000000006 */
[----:B------:R-:W-:Y:S06]  /*0310*/  @!P0 BRA `(.L_x_29) ;  /* 0x0000000400808947 */ /* 0x000fec0003800000 */
[----:B------:R-:W-:-:S13]  /*0320*/  FSETP.NEU.AND P0, PT, |R0|, +INF , PT ;  /* 0x7f8000000000780b */ /* 0x000fda0003f0d200 */
[----:B------:R-:W-:Y:S01]  /*0330*/  @!P0 FMUL R6, RZ, R0 ;  /* 0x00000000ff068220 */ /* 0x000fe20000400000 */
[----:B------:R-:W-:Y:S01]  /*0340*/  @!P0 MOV R8, RZ ;  /* 0x000000ff00088202 */ /* 0x000fe20000000f00 */
[----:B------:R-:W-:Y:S06]  /*0350*/  @!P0 BRA `(.L_x_29) ;  /* 0x0000000400708947 */ /* 0x000fec0003800000 */
[----:B------:R-:W-:Y:S01]  /*0360*/  IMAD.SHL.U32 R5, R0, 0x100, RZ ;  /* 0x0000010000057824 */ /* 0x000fe200078e00ff */
[----:B------:R-:W0:Y:S01]  /*0370*/  LDCU.64 UR8, c[0x4][URZ] ;  /* 0x01000000ff0877ac */ /* 0x000e220008000a00 */
[----:B------:R-:W-:Y:S02]  /*0380*/  IMAD.MOV.U32 R4, RZ, RZ, RZ ;  /* 0x000000ffff047224 */ /* 0x000fe400078e00ff */
[----:B------:R-:W-:Y:S01]  /*0390*/  IMAD.MOV.U32 R16, RZ, RZ, RZ ;  /* 0x000000ffff107224 */ /* 0x000fe200078e00ff */
[----:B------:R-:W-:Y:S01]  /*03a0*/  LOP3.LUT R5, R5, 0x80000000, RZ, 0xfc, !PT ;  /* 0x8000000005057812 */ /* 0x000fe200078efcff */
[----:B------:R-:W-:Y:S01]  /*03b0*/  UMOV UR5, URZ ;  /* 0x000000ff00057c82 */ /* 0x000fe20008000000 */
[----:B------:R-:W-:-:S05]  /*03c0*/  UMOV UR4, URZ ;  /* 0x000000ff00047c82 */ /* 0x000fca0008000000 */
.L_x_30:
[----:B0-----:R-:W-:Y:S01]  /*03d0*/  IMAD.U32 R8, RZ, RZ, UR8 ;  /* 0x00000008ff087e24 */ /* 0x001fe2000f8e00ff */
[----:B------:R-:W-:-:S05]  /*03e0*/  MOV R9, UR9 ;  /* 0x0000000900097c02 */ /* 0x000fca0008000f00 */
[----:B------:R-:W2:Y:S01]  /*03f0*/  LDG.E.CONSTANT R6, desc[UR6][R8.64] ;  /* 0x0000000608067981 */ /* 0x000ea2000c1e9900 */
[----:B------:R-:W-:Y:S01]  /*0400*/  UIADD3 UR4, UPT, UPT, UR4, 0x1, URZ ;  /* 0x0000000104047890 */ /* 0x000fe2000fffe0ff */
[C---:B------:R-:W-:Y:S01]  /*0410*/  ISETP.EQ.AND P0, PT, R16.reuse, RZ, PT ;  /* 0x000000ff1000720c */ /* 0x040fe20003f02270 */
[----:B------:R-:W-:Y:S01]  /*0420*/  UIADD3 UR8, UP1, UPT, UR8, 0x4, URZ ;  /* 0x0000000408087890 */ /* 0x000fe2000ff3e0ff */
[C---:B------:R-:W-:Y:S01]  /*0430*/  ISETP.EQ.AND P1, PT, R16.reuse, 0x4, PT ;  /* 0x000000041000780c */ /* 0x040fe20003f22270 */
[----:B------:R-:W-:Y:S01]  /*0440*/  UISETP.NE.AND UP0, UPT, UR4, 0x6, UPT ;  /* 0x000000060400788c */ /* 0x000fe2000bf05270 */
[C---:B------:R-:W-:Y:S01]  /*0450*/  ISETP.EQ.AND P2, PT, R16.reuse, 0x8, PT ;  /* 0x000000081000780c */ /* 0x040fe20003f42270 */
[----:B------:R-:W-:Y:S01]  /*0460*/  UIADD3.X UR9, UPT, UPT, URZ, UR9, URZ, UP1, !UPT ;  /* 0x00000009ff097290 */ /* 0x000fe20008ffe4ff */
[C---:B------:R-:W-:Y:S02]  /*0470*/  ISETP.EQ.AND P3, PT, R16.reuse, 0xc, PT ;  /* 0x0000000c1000780c */ /* 0x040fe40003f62270 */
[----:B------:R-:W-:-:S02]  /*0480*/  ISETP.EQ.AND P4, PT, R16, 0x10, PT ;  /* 0x000000101000780c */ /* 0x000fc40003f82270 */
[C---:B------:R-:W-:Y:S01]  /*0490*/  ISETP.EQ.AND P5, PT, R16.reuse, 0x14, PT ;  /* 0x000000141000780c */ /* 0x040fe20003fa2270 */
[----:B------:R-:W-:Y:S02]  /*04a0*/  VIADD R16, R16, 0x4 ;  /* 0x0000000410107836 */ /* 0x000fe40000000000 */
[----:B--2---:R-:W-:-:S03]  /*04b0*/  IMAD.WIDE.U32 R6, R6, R5, RZ ;  /* 0x0000000506067225 */ /* 0x004fc600078e00ff */
[----:B------:R-:W-:-:S04]  /*04c0*/  IADD3 R6, P6, PT, R6, R4, RZ ;  /* 0x0000000406067210 */ /* 0x000fc80007fde0ff */
[----:B------:R-:W-:Y:S01]  /*04d0*/  IADD3.X R4, PT, PT, R7, UR5, RZ, P6, !PT ;  /* 0x0000000507047c10 */ /* 0x000fe2000b7fe4ff */
[--C-:B------:R-:W-:Y:S01]  /*04e0*/  @P0 IMAD.MOV.U32 R10, RZ, RZ, R6.reuse ;  /* 0x000000ffff0a0224 */ /* 0x100fe200078e0006 */
[----:B------:R-:W-:Y:S01]  /*04f0*/  @P4 MOV R14, R6 ;  /* 0x00000006000e4202 */ /* 0x000fe20000000f00 */
[--C-:B------:R-:W-:Y:S02]  /*0500*/  @P1 IMAD.MOV.U32 R11, RZ, RZ, R6.reuse ;  /* 0x000000ffff0b1224 */ /* 0x100fe400078e0006 */
[--C-:B------:R-:W-:Y:S02]  /*0510*/  @P2 IMAD.MOV.U32 R12, RZ, RZ, R6.reuse ;  /* 0x000000ffff0c2224 */ /* 0x100fe400078e0006 */
[--C-:B------:R-:W-:Y:S02]  /*0520*/  @P3 IMAD.MOV.U32 R13, RZ, RZ, R6.reuse ;  /* 0x000000ffff0d3224 */ /* 0x100fe400078e0006 */
[----:B------:R-:W-:Y:S01]  /*0530*/  @P5 IMAD.MOV.U32 R15, RZ, RZ, R6 ;  /* 0x000000ffff0f5224 */ /* 0x000fe200078e0006 */
[----:B------:R-:W-:Y:S06]  /*0540*/  BRA.U UP0, `(.L_x_30) ;  /* 0xfffffffd00a07547 */ /* 0x000fec000b83ffff */
[----:B------:R-:W-:Y:S01]  /*0550*/  SHF.R.U32.HI R5, RZ, 0x17, R0 ;  /* 0x00000017ff057819 */ /* 0x000fe20000011600 */
[----:B------:R-:W-:Y:S03]  /*0560*/  BSSY.RECONVERGENT B1, `(.L_x_31) ;  /* 0x0000029000017945 */ /* 0x000fe60003800200 */
[C---:B------:R-:W-:Y:S02]  /*0570*/  LOP3.LUT R6, R5.reuse, 0xe0, RZ, 0xc0, !PT ;  /* 0x000000e005067812 */ /* 0x040fe400078ec0ff */
[----:B------:R-:W-:-:S03]  /*0580*/  LOP3.LUT P6, RZ, R5, 0x1f, RZ, 0xc0, !PT ;  /* 0x0000001f05ff7812 */ /* 0x000fc600078cc0ff */
[----:B------:R-:W-:-:S05]  /*0590*/  VIADD R6, R6, 0xffffff80 ;  /* 0xffffff8006067836 */ /* 0x000fca0000000000 */
[----:B------:R-:W-:-:S05]  /*05a0*/  SHF.R.U32.HI R6, RZ, 0x5, R6 ;  /* 0x00000005ff067819 */ /* 0x000fca0000011606 */
[----:B------:R-:W-:-:S05]  /*05b0*/  IMAD.U32 R9, R6, -0x4, RZ ;  /* 0xfffffffc06097824 */ /* 0x000fca00078e00ff */
[C---:B------:R-:W-:Y:S02]  /*05c0*/  ISETP.EQ.AND P3, PT, R9.reuse, -0x18, PT ;  /* 0xffffffe80900780c */ /* 0x040fe40003f62270 */
[C---:B------:R-:W-:Y:S02]  /*05d0*/  ISETP.EQ.AND P4, PT, R9.reuse, -0x14, PT ;  /* 0xffffffec0900780c */ /* 0x040fe40003f82270 */
[C---:B------:R-:W-:Y:S02]  /*05e0*/  ISETP.EQ.AND P2, PT, R9.reuse, -0x10, PT ;  /* 0xfffffff00900780c */ /* 0x040fe40003f42270 */
[C---:B------:R-:W-:Y:S02]  /*05f0*/  ISETP.EQ.AND P1, PT, R9.reuse, -0xc, PT ;  /* 0xfffffff40900780c */ /* 0x040fe40003f22270 */
[C---:B------:R-:W-:Y:S02]  /*0600*/  ISETP.EQ.AND P0, PT, R9.reuse, -0x8, PT ;  /* 0xfffffff80900780c */ /* 0x040fe40003f02270 */
[----:B------:R-:W-:-:S03]  /*0610*/  ISETP.EQ.AND P5, PT, R9, RZ, PT ;  /* 0x000000ff0900720c */ /* 0x000fc60003fa2270 */
[----:B------:R-:W-:Y:S02]  /*0620*/  @P3 MOV R6, R10 ;  /* 0x0000000a00063202 */ /* 0x000fe40000000f00 */
[C---:B------:R-:W-:Y:S01]  /*0630*/  ISETP.EQ.AND P3, PT, R9.reuse, -0x4, PT ;  /* 0xfffffffc0900780c */ /* 0x040fe20003f62270 */
[----:B------:R-:W-:Y:S02]  /*0640*/  @P4 IMAD.MOV.U32 R7, RZ, RZ, R10 ;  /* 0x000000ffff074224 */ /* 0x000fe400078e000a */
[----:B------:R-:W-:Y:S01]  /*0650*/  @P4 IMAD.MOV.U32 R6, RZ, RZ, R11 ;  /* 0x000000ffff064224 */ /* 0x000fe200078e000b */
[----:B------:R-:W-:Y:S01]  /*0660*/  ISETP.EQ.AND P4, PT, R9, 0x4, PT ;  /* 0x000000040900780c */ /* 0x000fe20003f82270 */
[----:B------:R-:W-:Y:S02]  /*0670*/  @P2 IMAD.MOV.U32 R6, RZ, RZ, R12 ;  /* 0x000000ffff062224 */ /* 0x000fe400078e000c */
[----:B------:R-:W-:Y:S02]  /*0680*/  @P1 IMAD.MOV.U32 R6, RZ, RZ, R13 ;  /* 0x000000ffff061224 */ /* 0x000fe400078e000d */
[----:B------:R-:W-:-:S02]  /*0690*/  @P0 IMAD.MOV.U32 R6, RZ, RZ, R14 ;  /* 0x000000ffff060224 */ /* 0x000fc400078e000e */
[----:B------:R-:W-:Y:S01]  /*06a0*/  @P2 IMAD.MOV.U32 R7, RZ, RZ, R11 ;  /* 0x000000ffff072224 */ /* 0x000fe200078e000b */
[----:B------:R-:W-:Y:S01]  /*06b0*/  @P1 MOV R7, R12 ;  /* 0x0000000c00071202 */ /* 0x000fe20000000f00 */
[----:B------:R-:W-:Y:S01]  /*06c0*/  @P0 IMAD.MOV.U32 R7, RZ, RZ, R13 ;  /* 0x000000ffff070224 */ /* 0x000fe200078e000d */
[----:B------:R-:W-:Y:S01]  /*06d0*/  @P3 MOV R6, R15 ;  /* 0x0000000f00063202 */ /* 0x000fe20000000f00 */
[----:B------:R-:W-:Y:S02]  /*06e0*/  @P5 IMAD.MOV.U32 R6, RZ, RZ, R4 ;  /* 0x000000ffff065224 */ /* 0x000fe400078e0004 */
[----:B------:R-:W-:Y:S02]  /*06f0*/  @P3 IMAD.MOV.U32 R7, RZ, RZ, R14 ;  /* 0x000000ffff073224 */ /* 0x000fe400078e000e */
[----:B------:R-:W-:Y:S02]  /*0700*/  @P5 IMAD.MOV.U32 R7, RZ, RZ, R15 ;  /* 0x000000ffff075224 */ /* 0x000fe400078e000f */
[----:B------:R-:W-:-:S02]  /*0710*/  @P4 IMAD.MOV.U32 R7, RZ, RZ, R4 ;  /* 0x000000ffff074224 */ /* 0x000fc400078e0004 */
[----:B------:R-:W-:Y:S01]  /*0720*/  IMAD.MOV.U32 R8, RZ, RZ, R6 ;  /* 0x000000ffff087224 */ /* 0x000fe200078e0006 */
[----:B------:R-:W-:Y:S06]  /*0730*/  @!P6 BRA `(.L_x_32) ;  /* 0x00000000002ce947 */ /* 0x000fec0003800000 */
[----:B------:R-:W-:Y:S01]  /*0740*/  @P2 MOV R6, R10 ;  /* 0x0000000a00062202 */ /* 0x000fe20000000f00 */
[----:B------:R-:W-:Y:S01]  /*0750*/  @P1 IMAD.MOV.U32 R6, RZ, RZ, R11 ;  /* 0x000000ffff061224 */ /* 0x000fe200078e000b */
[----:B------:R-:W-:Y:S01]  /*0760*/  LOP3.LUT R5, R5, 0x1f, RZ, 0xc0, !PT ;  /* 0x0000001f05057812 */ /* 0x000fe200078ec0ff */
[----:B------:R-:W-:Y:S01]  /*0770*/  @P0 IMAD.MOV.U32 R6, RZ, RZ, R12 ;  /* 0x000000ffff060224 */ /* 0x000fe200078e000c */
[----:B------:R-:W-:Y:S01]  /*0780*/  ISETP.EQ.AND P0, PT, R9, 0x8, PT ;  /* 0x000000080900780c */ /* 0x000fe20003f02270 */
[----:B------:R-:W-:Y:S01]  /*0790*/  @P3 IMAD.MOV.U32 R6, RZ, RZ, R13 ;  /* 0x000000ffff063224 */ /* 0x000fe200078e000d */
[----:B------:R-:W-:Y:S01]  /*07a0*/  SHF.L.W.U32.HI R8, R7, R5, R8 ;  /* 0x0000000507087219 */ /* 0x000fe20000010e08 */
[----:B------:R-:W-:Y:S01]  /*07b0*/  @P5 IMAD.MOV.U32 R6, RZ, RZ, R14 ;  /* 0x000000ffff065224 */ /* 0x000fe200078e000e */
[----:B------:R-:W-:-:S09]  /*07c0*/  @P4 MOV R6, R15 ;  /* 0x0000000f00064202 */ /* 0x000fd20000000f00 */
[----:B------:R-:W-:-:S05]  /*07d0*/  @P0 IMAD.MOV.U32 R6, RZ, RZ, R4 ;  /* 0x000000ffff060224 */ /* 0x000fca00078e0004 */
[----:B------:R-:W-:-:S07]  /*07e0*/  SHF.L.W.U32.HI R7, R6, R5, R7 ;  /* 0x0000000506077219 */ /* 0x000fce0000010e07 */
.L_x_32:
[----:B------:R-:W-:Y:S05]  /*07f0*/  BSYNC.RECONVERGENT B1 ;  /* 0x0000000000017941 */ /* 0x000fea0003800200 */
.L_x_31:
[C---:B------:R-:W-:Y:S01]  /*0800*/  SHF.L.W.U32.HI R9, R7.reuse, 0x2, R8 ;  /* 0x0000000207097819 */ /* 0x040fe20000010e08 */
[----:B------:R-:W-:Y:S01]  /*0810*/  IMAD.SHL.U32 R7, R7, 0x4, RZ ;  /* 0x0000000407077824 */ /* 0x000fe200078e00ff */
[----:B------:R-:W-:Y:S01]  /*0820*/  UMOV UR4, 0x54442d19 ;  /* 0x54442d1900047882 */ /* 0x000fe20000000000 */
[----:B------:R-:W-:Y:S01]  /*0830*/  UMOV UR5, 0x3bf921fb ;  /* 0x3bf921fb00057882 */ /* 0x000fe20000000000 */
[----:B------:R-:W-:Y:S02]  /*0840*/  SHF.R.S32.HI R4, RZ, 0x1f, R9 ;  /* 0x0000001fff047819 */ /* 0x000fe40000011409 */
[----:B------:R-:W-:Y:S02]  /*0850*/  ISETP.GE.AND P0, PT, R0, RZ, PT ;  /* 0x000000ff0000720c */ /* 0x000fe40003f06270 */
[C---:B------:R-:W-:Y:S02]  /*0860*/  LOP3.LUT R6, R4.reuse, R7, RZ, 0x3c, !PT ;  /* 0x0000000704067212 */ /* 0x040fe400078e3cff */
[----:B------:R-:W-:-:S02]  /*0870*/  LOP3.LUT R7, R4, R9, RZ, 0x3c, !PT ;  /* 0x0000000904077212 */ /* 0x000fc400078e3cff */
[----:B------:R-:W-:Y:S02]  /*0880*/  SHF.R.U32.HI R8, RZ, 0x1e, R8 ;  /* 0x0000001eff087819 */ /* 0x000fe40000011608 */
[----:B------:R-:W0:Y:S01]  /*0890*/  I2F.F64.S64 R4, R6 ;  /* 0x0000000600047312 */ /* 0x000e220000301c00 */
[C---:B------:R-:W-:Y:S02]  /*08a0*/  LOP3.LUT R0, R9.reuse, R0, RZ, 0x3c, !PT ;  /* 0x0000000009007212 */ /* 0x040fe400078e3cff */
[----:B------:R-:W-:Y:S02]  /*08b0*/  LEA.HI R8, R9, R8, RZ, 0x1 ;  /* 0x0000000809087211 */ /* 0x000fe400078f08ff */
[----:B------:R-:W-:-:S03]  /*08c0*/  ISETP.GE.AND P1, PT, R0, RZ, PT ;  /* 0x000000ff0000720c */ /* 0x000fc60003f26270 */
[----:B------:R-:W-:-:S04]  /*08d0*/  IMAD.MOV R0, RZ, RZ, -R8 ;  /* 0x000000ffff007224 */ /* 0x000fc800078e0a08 */
[----:B------:R-:W-:Y:S01]  /*08e0*/  @!P0 IMAD.MOV.U32 R8, RZ, RZ, R0 ;  /* 0x000000ffff088224 */ /* 0x000fe200078e0000 */
[----:B0-----:R-:W-:-:S10]  /*08f0*/  DMUL R4, R4, UR4 ;  /* 0x0000000404047c28 */ /* 0x001fd40008000000 */
[----:B------:R-:W0:Y:S02]  /*0900*/  F2F.F32.F64 R4, R4 ;  /* 0x0000000400047310 */ /* 0x000e240000301000 */
[----:B0-----:R-:W-:-:S07]  /*0910*/  FSEL R6, -R4, R4, !P1 ;  /* 0x0000000404067208 */ /* 0x001fce0004800100 */
.L_x_29:
[----:B------:R-:W-:Y:S05]  /*0920*/  BSYNC.RECONVERGENT B0 ;  /* 0x0000000000007941 */ /* 0x000fea0003800200 */
.L_x_28:
[----:B------:R-:W-:Y:S01]  /*0930*/  MOV R0, 0x37cbac00 ;  /* 0x37cbac0000007802 */ /* 0x000fe20000000f00 */
[----:B------:R-:W-:Y:S01]  /*0940*/  FMUL R7, R6, R6 ;  /* 0x0000000606077220 */ /* 0x000fe20000400000 */
[C---:B------:R-:W-:Y:S01]  /*0950*/  LOP3.LUT R4, R8.reuse, 0x1, RZ, 0xc0, !PT ;  /* 0x0000000108047812 */ /* 0x040fe200078ec0ff */
[----:B------:R-:W-:Y:S01]  /*0960*/  IMAD.MOV.U32 R10, RZ, RZ, 0x3d2aaabb ;  /* 0x3d2aaabbff0a7424 */ /* 0x000fe200078e00ff */
[----:B------:R-:W-:Y:S01]  /*0970*/  LOP3.LUT P1, RZ, R8, 0x2, RZ, 0xc0, !PT ;  /* 0x0000000208ff7812 */ /* 0x000fe2000782c0ff */
[----:B------:R-:W-:Y:S01]  /*0980*/  FFMA R0, R7, R0, -0.0013887860113754868507 ;  /* 0xbab607ed07007423 */ /* 0x000fe20000000000 */
[----:B------:R-:W-:Y:S01]  /*0990*/  ISETP.NE.U32.AND P0, PT, R4, 0x1, PT ;  /* 0x000000010400780c */ /* 0x000fe20003f05070 */
[----:B------:R-:W-:Y:S01]  /*09a0*/  IMAD.MOV.U32 R9, RZ, RZ, 0x3effffff ;  /* 0x3effffffff097424 */ /* 0x000fe200078e00ff */
[----:B------:R-:W0:Y:S02]  /*09b0*/  LDC.64 R4, c[0x0][0x388] ;  /* 0x0000e200ff047b82 */ /* 0x000e240000000a00 */
[----:B------:R-:W-:-:S02]  /*09c0*/  FSEL R0, R0, -0.00019574658654164522886, !P0 ;  /* 0xb94d415300007808 */ /* 0x000fc40004000000 */
[----:B------:R-:W-:Y:S02]  /*09d0*/  FSEL R10, R10, 0.0083327032625675201416, !P0 ;  /* 0x3c0885e40a0a7808 */ /* 0x000fe40004000000 */
[----:B------:R-:W-:-:S03]  /*09e0*/  FSEL R9, -R9, -0.16666662693023681641, !P0 ;  /* 0xbe2aaaa809097808 */ /* 0x000fc60004000100 */
[----:B------:R-:W-:Y:S01]  /*09f0*/  FFMA R10, R7, R0, R10 ;  /* 0x00000000070a7223 */ /* 0x000fe2000000000a */
[----:B------:R-:W-:-:S03]  /*0a00*/  FSEL R0, R6, 1, P0 ;  /* 0x3f80000006007808 */ /* 0x000fc60000000000 */
[C---:B------:R-:W-:Y:S02]  /*0a10*/  FFMA R9, R7.reuse, R10, R9 ;  /* 0x0000000a07097223 */ /* 0x040fe40000000009 */
[----:B------:R-:W-:-:S04]  /*0a20*/  FFMA R7, R7, R0, RZ ;  /* 0x0000000007077223 */ /* 0x000fc800000000ff */
[----:B------:R-:W-:-:S04]  /*0a30*/  FFMA R0, R7, R9, R0 ;  /* 0x0000000907007223 */ /* 0x000fc80000000000 */
[----:B------:R-:W-:Y:S01]  /*0a40*/  @P1 FADD R0, RZ, -R0 ;  /* 0x80000000ff001221 */ /* 0x000fe20000000000 */
[----:B0-----:R-:W-:-:S04]  /*0a50*/  IMAD.WIDE R4, R2, 0x4, R4 ;  /* 0x0000000402047825 */ /* 0x001fc800078e0204 */
[----:B-----5:R-:W-:-:S05]  /*0a60*/  FADD R3, R3, R0 ;  /* 0x0000000003037221 */ /* 0x020fca0000000000 */
[----:B------:R-:W-:Y:S01]  /*0a70*/  STG.E desc[UR6][R4.64], R3 ;  /* 0x0000000304007986 */ /* 0x000fe2000c101906 */
[----:B------:R-:W-:Y:S05]  /*0a80*/  EXIT ;  /* 0x000000000000794d */ /* 0x000fea0003800000 */
.L_x_27:
[----:B------:R-:W-:Y:S01]  /*0a90*/  I2FP.F32.U32 R5, R0 ;  /* 0x0000000000057245 */ /* 0x000fe20000201000 */
[----:B------:R-:W-:Y:S04]  /*0aa0*/  BSSY.RECONVERGENT B0, `(.L_x_33) ;  /* 0x000006a000007945 */ /* 0x000fe80003800200 */
[----:B------:R-:W-:-:S04]  /*0ab0*/  FMUL R0, R4, R5 ;  /* 0x0000000504007220 */ /* 0x000fc80000400000 */
[C---:B------:R-:W-:Y:S01]  /*0ac0*/  FMUL R8, R0.reuse, 0.63661974668502807617 ;  /* 0x3f22f98300087820 */ /* 0x040fe20000400000 */
[----:B------:R-:W-:-:S05]  /*0ad0*/  FSETP.GE.AND P0, PT, |R0|, 105615, PT ;  /* 0x47ce47800000780b */ /* 0x000fca0003f06200 */
        /* <DEDUP_REMOVED lines=8> */
[----:B------:R-:W-:Y:S01]  /*0b60*/  @!P0 IMAD.MOV.U32 R8, RZ, RZ, RZ ;  /* 0x000000ffff088224 */ /* 0x000fe200078e00ff */
[----:B------:R-:W-:Y:S06]  /*0b70*/  @!P0 BRA `(.L_x_34) ;  /* 0x0000000400708947 */ /* 0x000fec0003800000 */
[----:B------:R-:W-:Y:S02]  /*0b80*/  IMAD.SHL.U32 R5, R0, 0x100, RZ ;  /* 0x0000010000057824 */ /* 0x000fe400078e00ff */
[----:B------:R-:W-:Y:S02]  /*0b90*/  HFMA2 R4, -RZ, RZ, 0, 0 ;  /* 0x00000000ff047431 */ /* 0x000fe400000001ff */
[----:B------:R-:W-:Y:S01]  /*0ba0*/  IMAD.MOV.U32 R12, RZ, RZ, RZ ;  /* 0x000000ffff0c7224 */ /* 0x000fe200078e00ff */
[----:B------:R-:W0:Y:S01]  /*0bb0*/  LDCU.64 UR8, c[0x4][URZ] ;  /* 0x01000000ff0877ac */ /* 0x000e220008000a00 */
[----:B------:R-:W-:Y:S01]  /*0bc0*/  LOP3.LUT R11, R5, 0x80000000, RZ, 0xfc, !PT ;  /* 0x80000000050b7812 */ /* 0x000fe200078efcff */
[----:B------:R-:W-:Y:S01]  /*0bd0*/  UMOV UR5, URZ ;  /* 0x000000ff00057c82 */ /* 0x000fe20008000000 */
[----:B------:R-:W-:-:S05]  /*0be0*/  UMOV UR4, URZ ;  /* 0x000000ff00047c82 */ /* 0x000fca0008000000 */
.L_x_35:
[----:B0-----:R-:W-:Y:S02]  /*0bf0*/  IMAD.U32 R8, RZ, RZ, UR8 ;  /* 0x00000008ff087e24 */ /* 0x001fe4000f8e00ff */
[----:B------:R-:W-:-:S05]  /*0c00*/  IMAD.U32 R9, RZ, RZ, UR9 ;  /* 0x00000009ff097e24 */ /* 0x000fca000f8e00ff */
        /* <DEDUP_REMOVED lines=10> */
[C---:B------:R-:W-:Y:S02]  /*0cb0*/  ISETP.EQ.AND P5, PT, R12.reuse, 0x14, PT ;  /* 0x000000140c00780c */ /* 0x040fe40003fa2270 */
[----:B------:R-:W-:Y:S01]  /*0cc0*/  IADD3 R12, PT, PT, R12, 0x4, RZ ;  /* 0x000000040c0c7810 */ /* 0x000fe20007ffe0ff */
        /* <DEDUP_REMOVED lines=23> */
[--C-:B------:R-:W-:Y:S01]  /*0e40*/  @P3 IMAD.MOV.U32 R5, RZ, RZ, R10.reuse ;  /* 0x000000ffff053224 */ /* 0x100fe200078e000a */
[C---:B------:R-:W-:Y:S01]  /*0e50*/  ISETP.EQ.AND P3, PT, R9.reuse, -0x4, PT ;  /* 0xfffffffc0900780c */ /* 0x040fe20003f62270 */
[----:B------:R-:W-:Y:S01]  /*0e60*/  @P4 IMAD.MOV.U32 R6, RZ, RZ, R10 ;  /* 0x000000ffff064224 */ /* 0x000fe200078e000a */
[----:B------:R-:W-:Y:S01]  /*0e70*/  @P4 MOV R5, R13 ;  /* 0x0000000d00054202 */ /* 0x000fe20000000f00 */
[----:B------:R-:W-:Y:S01]  /*0e80*/  @P2 IMAD.MOV.U32 R5, RZ, RZ, R14 ;  /* 0x000000ffff052224 */ /* 0x000fe200078e000e */
[----:B------:R-:W-:Y:S01]  /*0e90*/  ISETP.EQ.AND P4, PT, R9, 0x4, PT ;  /* 0x000000040900780c */ /* 0x000fe20003f82270 */
[----:B------:R-:W-:Y:S01]  /*0ea0*/  @P2 IMAD.MOV.U32 R6, RZ, RZ, R13 ;  /* 0x000000ffff062224 */ /* 0x000fe200078e000d */
[----:B------:R-:W-:Y:S01]  /*0eb0*/  @P1 MOV R5, R15 ;  /* 0x0000000f00051202 */ /* 0x000fe20000000f00 */
[----:B------:R-:W-:Y:S02]  /*0ec0*/  @P0 IMAD.MOV.U32 R5, RZ, RZ, R16 ;  /* 0x000000ffff050224 */ /* 0x000fe400078e0010 */
[----:B------:R-:W-:-:S02]  /*0ed0*/  @P1 IMAD.MOV.U32 R6, RZ, RZ, R14 ;  /* 0x000000ffff061224 */ /* 0x000fc400078e000e */
[----:B------:R-:W-:Y:S02]  /*0ee0*/  @P0 IMAD.MOV.U32 R6, RZ, RZ, R15 ;  /* 0x000000ffff060224 */ /* 0x000fe400078e000f */
[----:B------:R-:W-:Y:S01]  /*0ef0*/  @P3 MOV R5, R17 ;  /* 0x0000001100053202 */ /* 0x000fe20000000f00 */
[----:B------:R-:W-:Y:S02]  /*0f00*/  @P5 IMAD.MOV.U32 R5, RZ, RZ, R4 ;  /* 0x000000ffff055224 */ /* 0x000fe400078e0004 */
[----:B------:R-:W-:Y:S02]  /*0f10*/  @P3 IMAD.MOV.U32 R6, RZ, RZ, R16 ;  /* 0x000000ffff063224 */ /* 0x000fe400078e0010 */
[----:B------:R-:W-:Y:S01]  /*0f20*/  @P5 IMAD.MOV.U32 R6, RZ, RZ, R17 ;  /* 0x000000ffff065224 */ /* 0x000fe200078e0011 */
[----:B------:R-:W-:Y:S01]  /*0f30*/  MOV R8, R5 ;  /* 0x0000000500087202 */ /* 0x000fe20000000f00 */
[----:B------:R-:W-:Y:S01]  /*0f40*/  @P4 IMAD.MOV.U32 R6, RZ, RZ, R4 ;  /* 0x000000ffff064224 */ /* 0x000fe200078e0004 */
[----:B------:R-:W-:Y:S06]  /*0f50*/  @!P6 BRA `(.L_x_37) ;  /* 0x00000000002ce947 */ /* 0x000fec0003800000 */
[----:B------:R-:W-:Y:S01]  /*0f60*/  @P2 IMAD.MOV.U32 R5, RZ, RZ, R10 ;  /* 0x000000ffff052224 */ /* 0x000fe200078e000a */
[----:B------:R-:W-:Y:S01]  /*0f70*/  LOP3.LUT R7, R7, 0x1f, RZ, 0xc0, !PT ;  /* 0x0000001f07077812 */ /* 0x000fe200078ec0ff */
[----:B------:R-:W-:Y:S02]  /*0f80*/  @P1 IMAD.MOV.U32 R5, RZ, RZ, R13 ;  /* 0x000000ffff051224 */ /* 0x000fe400078e000d */
[----:B------:R-:W-:Y:S01]  /*0f90*/  @P0 IMAD.MOV.U32 R5, RZ, RZ, R14 ;  /* 0x000000ffff050224 */ /* 0x000fe200078e000e */
[----:B------:R-:W-:Y:S02]  /*0fa0*/  ISETP.EQ.AND P0, PT, R9, 0x8, PT ;  /* 0x000000080900780c */ /* 0x000fe40003f02270 */
[----:B------:R-:W-:Y:S01]  /*0fb0*/  @P3 MOV R5, R15 ;  /* 0x0000000f00053202 */ /* 0x000fe20000000f00 */
[----:B------:R-:W-:Y:S01]  /*0fc0*/  @P5 IMAD.MOV.U32 R5, RZ, RZ, R16 ;  /* 0x000000ffff055224 */ /* 0x000fe200078e0010 */
[----:B------:R-:W-:Y:S01]  /*0fd0*/  SHF.L.W.U32.HI R8, R6, R7, R8 ;  /* 0x0000000706087219 */ /* 0x000fe20000010e08 */
[----:B------:R-:W-:-:S08]  /*0fe0*/  @P4 IMAD.MOV.U32 R5, RZ, RZ, R17 ;  /* 0x000000ffff054224 */ /* 0x000fd000078e0011 */
[----:B------:R-:W-:-:S05]  /*0ff0*/  @P0 IMAD.MOV.U32 R5, RZ, RZ, R4 ;  /* 0x000000ffff050224 */ /* 0x000fca00078e0004 */
[----:B------:R-:W-:-:S07]  /*1000*/  SHF.L.W.U32.HI R6, R5, R7, R6 ;  /* 0x0000000705067219 */ /* 0x000fce0000010e06 */
.L_x_37:
[----:B------:R-:W-:Y:S05]  /*1010*/  BSYNC.RECONVERGENT B1 ;  /* 0x0000000000017941 */ /* 0x000fea0003800200 */
.L_x_36:
[C---:B------:R-:W-:Y:S01]  /*1020*/  SHF.L.W.U32.HI R9, R6.reuse, 0x2, R8 ;  /* 0x0000000206097819 */ /* 0x040fe20000010e08 */
[----:B------:R-:W-:Y:S01]  /*1030*/  UMOV UR4, 0x54442d19 ;  /* 0x54442d1900047882 */ /* 0x000fe20000000000 */
[----:B------:R-:W-:Y:S01]  /*1040*/  SHF.L.U32 R6, R6, 0x2, RZ ;  /* 0x0000000206067819 */ /* 0x000fe200000006ff */
        /* <DEDUP_REMOVED lines=15> */
.L_x_34:
[----:B------:R-:W-:Y:S05]  /*1140*/  BSYNC.RECONVERGENT B0 ;  /* 0x0000000000007941 */ /* 0x000fea0003800200 */
.L_x_33:
[----:B------:R-:W-:Y:S02]  /*1150*/  IMAD.MOV.U32 R0, RZ, RZ, 0x37cbac00 ;  /* 0x37cbac00ff007424 */ /* 0x000fe400078e00ff */
[----:B------:R-:W-:Y:S01]  /*1160*/  FMUL R7, R6, R6 ;  /* 0x0000000606077220 */ /* 0x000fe20000400000 */
[----:B------:R-:W-:Y:S01]  /*1170*/  LOP3.LUT R4, R8, 0x1, RZ, 0xc0, !PT ;  /* 0x0000000108047812 */ /* 0x000fe200078ec0ff */
[----:B------:R-:W-:Y:S01]  /*1180*/  IMAD.MOV.U32 R9, RZ, RZ, 0x3e2aaaa8 ;  /* 0x3e2aaaa8ff097424 */ /* 0x000fe200078e00ff */
[----:B------:R-:W-:Y:S01]  /*1190*/  MOV R10, 0x3c0885e4 ;  /* 0x3c0885e4000a7802 */ /* 0x000fe20000000f00 */
[----:B------:R-:W-:Y:S01]  /*11a0*/  FFMA R0, R7, R0, -0.0013887860113754868507 ;  /* 0xbab607ed07007423 */ /* 0x000fe20000000000 */
[----:B------:R-:W-:Y:S01]  /*11b0*/  ISETP.NE.U32.AND P0, PT, R4, 0x1, PT ;  /* 0x000000010400780c */ /* 0x000fe20003f05070 */
[----:B------:R-:W-:Y:S01]  /*11c0*/  VIADD R8, R8, 0x1 ;  /* 0x0000000108087836 */ /* 0x000fe20000000000 */
[----:B------:R-:W0:Y:S02]  /*11d0*/  LDC.64 R4, c[0x0][0x388] ;  /* 0x0000e200ff047b82 */ /* 0x000e240000000a00 */
[----:B------:R-:W-:-:S02]  /*11e0*/  FSEL R0, R0, -0.00019574658654164522886, P0 ;  /* 0xb94d415300007808 */ /* 0x000fc40000000000 */
[----:B------:R-:W-:Y:S02]  /*11f0*/  FSEL R10, R10, 0.041666727513074874878, !P0 ;  /* 0x3d2aaabb0a0a7808 */ /* 0x000fe40004000000 */
[----:B------:R-:W-:Y:S02]  /*1200*/  FSEL R9, -R9, -0.4999999701976776123, !P0 ;  /* 0xbeffffff09097808 */ /* 0x000fe40004000100 */
[----:B------:R-:W-:Y:S01]  /*1210*/  LOP3.LUT P1, RZ, R8, 0x2, RZ, 0xc0, !PT ;  /* 0x0000000208ff7812 */ /* 0x000fe2000782c0ff */
[----:B------:R-:W-:Y:S01]  /*1220*/  FFMA R10, R7, R0, R10 ;  /* 0x00000000070a7223 */ /* 0x000fe2000000000a */
[----:B------:R-:W-:-:S03]  /*1230*/  FSEL R0, R6, 1, !P0 ;  /* 0x3f80000006007808 */ /* 0x000fc60004000000 */
        /* <DEDUP_REMOVED lines=8> */
.L_x_38:
        /* <DEDUP_REMOVED lines=12> */
.L_x_45:


//--------------------- .text._Z9transposePfS_ii  --------------------------
	.section	.text._Z9transposePfS_ii,"ax",@progbits
	.align	128
        .global         _Z9transposePfS_ii
        .type           _Z9transposePfS_ii,@function
        .size           _Z9transposePfS_ii,(.L_x_46 - _Z9transposePfS_ii)
        .other          _Z9transposePfS_ii,@"STO_CUDA_ENTRY STV_DEFAULT"
_Z9transposePfS_ii:
.text._Z9transposePfS_ii:
[----:B------:R-:W-:Y:S01]  /*0000*/  LDC R1, c[0x0][0x37c] ;  /* 0x0000df00ff017b82 */ /* 0x000fe20000000800 */
[----:B------:R-:W0:Y:S07]  /*0010*/  S2R R2, SR_TID.Y ;  /* 0x0000000000027919 */ /* 0x000e2e0000002200 */
[----:B------:R-:W1:Y:S01]  /*0020*/  LDC R0, c[0x0][0x360] ;  /* 0x0000d800ff007b82 */ /* 0x000e620000000800 */
[----:B------:R-:W2:Y:S01]  /*0030*/  LDCU.64 UR6, c[0x0][0x390] ;  /* 0x00007200ff0677ac */ /* 0x000ea20008000a00 */
[----:B------:R-:W1:Y:S06]  /*0040*/  S2R R3, SR_TID.X ;  /* 0x0000000000037919 */ /* 0x000e6c0000002100 */
[----:B------:R-:W0:Y:S08]  /*0050*/  S2UR UR5, SR_CTAID.Y ;  /* 0x00000000000579c3 */ /* 0x000e300000002600 */
[----:B------:R-:W0:Y:S08]  /*0060*/  LDC R7, c[0x0][0x364] ;  /* 0x0000d900ff077b82 */ /* 0x000e300000000800 */
[----:B------:R-:W1:Y:S01]  /*0070*/  S2UR UR4, SR_CTAID.X ;  /* 0x00000000000479c3 */ /* 0x000e620000002500 */
[----:B0-----:R-:W-:-:S05]  /*0080*/  IMAD R7, R7, UR5, R2 ;  /* 0x0000000507077c24 */ /* 0x001fca000f8e0202 */
[----:B--2---:R-:W-:Y:S01]  /*0090*/  ISETP.GE.AND P0, PT, R7, UR6, PT ;  /* 0x0000000607007c0c */ /* 0x004fe2000bf06270 */
[----:B-1----:R-:W-:-:S05]  /*00a0*/  IMAD R0, R0, UR4, R3 ;  /* 0x0000000400007c24 */ /* 0x002fca000f8e0203 */
[----:B------:R-:W-:-:S13]  /*00b0*/  ISETP.GE.OR P0, PT, R0, UR7, P0 ;  /* 0x0000000700007c0c */ /* 0x000fda0008706670 */
[----:B------:R-:W-:Y:S05]  /*00c0*/  @P0 EXIT ;  /* 0x000000000000094d */ /* 0x000fea0003800000 */
[----:B------:R-:W0:Y:S01]  /*00d0*/  LDC.64 R2, c[0x0][0x380] ;  /* 0x0000e000ff027b82 */ /* 0x000e220000000a00 */
[----:B------:R-:W1:Y:S01]  /*00e0*/  LDCU.64 UR4, c[0x0][0x358] ;  /* 0x00006b00ff0477ac */ /* 0x000e620008000a00 */
[----:B------:R-:W-:-:S04]  /*00f0*/  IMAD R5, R7, UR7, R0 ;  /* 0x0000000707057c24 */ /* 0x000fc8000f8e0200 */
[----:B0-----:R-:W-:Y:S02]  /*0100*/  IMAD.WIDE R2, R5, 0x4, R2 ;  /* 0x0000000405027825 */ /* 0x001fe400078e0202 */
[----:B------:R-:W0:Y:S04]  /*0110*/  LDC.64 R4, c[0x0][0x388] ;  /* 0x0000e200ff047b82 */ /* 0x000e280000000a00 */
[----:B-1----:R-:W2:Y:S01]  /*0120*/  LDG.E R3, desc[UR4][R2.64] ;  /* 0x0000000402037981 */ /* 0x002ea2000c1e1900 */
[----:B------:R-:W-:-:S04]  /*0130*/  IMAD R7, R0, UR6, R7 ;  /* 0x0000000600077c24 */ /* 0x000fc8000f8e0207 */
[----:B0-----:R-:W-:-:S05]  /*0140*/  IMAD.WIDE R4, R7, 0x4, R4 ;  /* 0x0000000407047825 */ /* 0x001fca00078e0204 */
[----:B--2---:R-:W-:Y:S01]  /*0150*/  STG.E desc[UR4][R4.64], R3 ;  /* 0x0000000304007986 */ /* 0x004fe2000c101904 */
[----:B------:R-:W-:Y:S05]  /*0160*/  EXIT ;  /* 0x000000000000794d */ /* 0x000fea0003800000 */
.L_x_39:
        /* <DEDUP_REMOVED lines=9> */
.L_x_46:


//--------------------- .text._Z6matMulPfS_S_iii  --------------------------
	.section	.text._Z6matMulPfS_S_iii,"ax",@progbits
	.align	128
        .global         _Z6matMulPfS_S_iii
        .type           _Z6matMulPfS_S_iii,@function
        .size           _Z6matMulPfS_S_iii,(.L_x_47 - _Z6matMulPfS_S_iii)
        .other          _Z6matMulPfS_S_iii,@"STO_CUDA_ENTRY STV_DEFAULT"
_Z6matMulPfS_S_iii:
.text._Z6matMulPfS_S_iii:
[----:B------:R-:W-:Y:S01]  /*0000*/  LDC R1, c[0x0][0x37c] ;  /* 0x0000df00ff017b82 */ /* 0x000fe20000000800 */
[----:B------:R-:W0:Y:S01]  /*0010*/  S2R R0, SR_CTAID.Y ;  /* 0x0000000000007919 */ /* 0x000e220000002600 */
[----:B------:R-:W1:Y:S01]  /*0020*/  LDCU UR10, c[0x0][0x3a0] ;  /* 0x00007400ff0a77ac */ /* 0x000e620008000800 */
[----:B------:R-:W-:Y:S01]  /*0030*/  HFMA2 R23, -RZ, RZ, 0, 0 ;  /* 0x00000000ff177431 */ /* 0x000fe200000001ff */
[----:B------:R-:W0:Y:S01]  /*0040*/  S2R R14, SR_TID.Y ;  /* 0x00000000000e7919 */ /* 0x000e220000002200 */
[----:B------:R-:W2:Y:S01]  /*0050*/  LDCU.64 UR8, c[0x0][0x358] ;  /* 0x00006b00ff0877ac */ /* 0x000ea20008000a00 */
[----:B------:R-:W3:Y:S01]  /*0060*/  S2R R5, SR_CTAID.X ;  /* 0x0000000000057919 */ /* 0x000ee20000002500 */
[----:B------:R-:W3:Y:S01]  /*0070*/  S2R R21, SR_TID.X ;  /* 0x0000000000157919 */ /* 0x000ee20000002100 */
[----:B-1----:R-:W-:Y:S01]  /*0080*/  UISETP.GE.AND UP0, UPT, UR10, 0x1, UPT ;  /* 0x000000010a00788c */ /* 0x002fe2000bf06270 */
[----:B0-----:R-:W-:Y:S02]  /*0090*/  LEA R0, R0, R14, 0x4 ;  /* 0x0000000e00007211 */ /* 0x001fe400078e20ff */
[----:B---3--:R-:W-:-:S06]  /*00a0*/  LEA R15, R5, R21, 0x4 ;  /* 0x00000015050f7211 */ /* 0x008fcc00078e20ff */
[----:B--2---:R-:W-:Y:S05]  /*00b0*/  BRA.U !UP0, `(.L_x_40) ;  /* 0x00000005083c7547 */ /* 0x004fea000b800000 */
[----:B------:R-:W0:Y:S01]  /*00c0*/  S2UR UR7, SR_CgaCtaId ;  /* 0x00000000000779c3 */ /* 0x000e220000008800 */
[----:B------:R-:W1:Y:S01]  /*00d0*/  LDCU UR11, c[0x0][0x39c] ;  /* 0x00007380ff0b77ac */ /* 0x000e620008000800 */
[----:B------:R-:W-:Y:S01]  /*00e0*/  MOV R23, RZ ;  /* 0x000000ff00177202 */ /* 0x000fe20000000f00 */
[----:B------:R-:W-:Y:S01]  /*00f0*/  IMAD R13, R0, UR10, R21 ;  /* 0x0000000a000d7c24 */ /* 0x000fe2000f8e0215 */
[----:B------:R-:W-:Y:S01]  /*0100*/  UMOV UR5, 0x400 ;  /* 0x0000040000057882 */ /* 0x000fe20000000000 */
[----:B------:R-:W-:-:S03]  /*0110*/  UIADD3 UR4, UPT, UPT, UR10, 0xf, URZ ;  /* 0x0000000f0a047890 */ /* 0x000fc6000fffe0ff */
[----:B------:R-:W2:Y:S01]  /*0120*/  LDC R16, c[0x0][0x39c] ;  /* 0x0000e700ff107b82 */ /* 0x000ea20000000800 */
[----:B------:R-:W-:Y:S02]  /*0130*/  UIADD3 UR6, UPT, UPT, UR5, 0x400, URZ ;  /* 0x0000040005067890 */ /* 0x000fe4000fffe0ff */
[----:B------:R-:W-:Y:S01]  /*0140*/  USHF.R.U32.HI UR4, URZ, 0x4, UR4 ;  /* 0x00000004ff047899 */ /* 0x000fe20008011604 */
[----:B------:R-:W3:Y:S04]  /*0150*/  LDCU UR13, c[0x0][0x3a0] ;  /* 0x00007400ff0d77ac */ /* 0x000ee80008000800 */
[----:B------:R-:W4:Y:S01]  /*0160*/  LDC.64 R2, c[0x0][0x380] ;  /* 0x0000e000ff027b82 */ /* 0x000f220000000a00 */
[----:B------:R-:W2:Y:S01]  /*0170*/  LDCU UR12, c[0x0][0x398] ;  /* 0x00007300ff0c77ac */ /* 0x000ea20008000800 */
[----:B-1----:R-:W-:Y:S01]  /*0180*/  IMAD R12, R14, UR11, R21 ;  /* 0x0000000b0e0c7c24 */ /* 0x002fe2000f8e0215 */
[----:B------:R-:W-:-:S02]  /*0190*/  UIADD3 UR4, UPT, UPT, -UR4, URZ, URZ ;  /* 0x000000ff04047290 */ /* 0x000fc4000fffe1ff */
[----:B0-----:R-:W-:Y:S02]  /*01a0*/  ULEA UR5, UR7, UR5, 0x18 ;  /* 0x0000000507057291 */ /* 0x001fe4000f8ec0ff */
[----:B------:R-:W-:Y:S01]  /*01b0*/  LEA R12, R5, R12, 0x4 ;  /* 0x0000000c050c7211 */ /* 0x000fe200078e20ff */
[----:B------:R-:W-:-:S03]  /*01c0*/  ULEA UR6, UR7, UR6, 0x18 ;  /* 0x0000000607067291 */ /* 0x000fc6000f8ec0ff */
[----:B------:R-:W-:-:S03]  /*01d0*/  LEA R18, R14, UR5, 0x6 ;  /* 0x000000050e127c11 */ /* 0x000fc6000f8e30ff */
[C---:B------:R-:W-:Y:S02]  /*01e0*/  LEA R19, R21.reuse, UR6, 0x2 ;  /* 0x0000000615137c11 */ /* 0x040fe4000f8e10ff */
[----:B------:R-:W-:Y:S02]  /*01f0*/  LEA R20, R21, R18, 0x2 ;  /* 0x0000001215147211 */ /* 0x000fe400078e10ff */
[----:B---3--:R-:W-:-:S07]  /*0200*/  LEA R17, R14, R19, 0x6 ;  /* 0x000000130e117211 */ /* 0x008fce00078e30ff */
.L_x_41:
[----:B--2---:R-:W-:Y:S01]  /*0210*/  ISETP.GE.AND P0, PT, R15, R16, PT ;  /* 0x000000100f00720c */ /* 0x004fe20003f06270 */
[----:B------:R-:W-:Y:S01]  /*0220*/  HFMA2 R22, -RZ, RZ, 0, 0 ;  /* 0x00000000ff167431 */ /* 0x000fe200000001ff */
[----:B------:R-:W-:Y:S01]  /*0230*/  ISETP.GE.AND P1, PT, R21, UR13, PT ;  /* 0x0000000d15007c0c */ /* 0x000fe2000bf26270 */
[----:B----4-:R-:W-:Y:S01]  /*0240*/  IMAD.WIDE R4, R13, 0x4, R2 ;  /* 0x000000040d047825 */ /* 0x010fe200078e0202 */
[----:B------:R-:W-:Y:S02]  /*0250*/  ISETP.GE.OR P0, PT, R14, UR13, P0 ;  /* 0x0000000d0e007c0c */ /* 0x000fe40008706670 */
[----:B------:R-:W-:Y:S02]  /*0260*/  ISETP.GE.OR P1, PT, R0, UR12, P1 ;  /* 0x0000000c00007c0c */ /* 0x000fe40008f26670 */
[----:B------:R-:W-:-:S09]  /*0270*/  MOV R27, RZ ;  /* 0x000000ff001b7202 */ /* 0x000fd20000000f00 */
[----:B------:R-:W0:Y:S02]  /*0280*/  @!P0 LDC.64 R6, c[0x0][0x388] ;  /* 0x0000e200ff068b82 */ /* 0x000e240000000a00 */
[----:B------:R-:W2:Y:S01]  /*0290*/  @!P1 LDG.E R27, desc[UR8][R4.64] ;  /* 0x00000008041b9981 */ /* 0x000ea2000c1e1900 */
[----:B0-----:R-:W-:-:S05]  /*02a0*/  @!P0 IMAD.WIDE R6, R12, 0x4, R6 ;  /* 0x000000040c068825 */ /* 0x001fca00078e0206 */
[----:B------:R-:W3:Y:S01]  /*02b0*/  @!P0 LDG.E R22, desc[UR8][R6.64] ;  /* 0x0000000806168981 */ /* 0x000ee2000c1e1900 */
[----:B------:R-:W-:-:S04]  /*02c0*/  UIADD3 UR4, UPT, UPT, UR4, 0x1, URZ ;  /* 0x0000000104047890 */ /* 0x000fc8000fffe0ff */
[----:B------:R-:W-:Y:S01]  /*02d0*/  UISETP.NE.AND UP0, UPT, UR4, URZ, UPT ;  /* 0x000000ff0400728c */ /* 0x000fe2000bf05270 */
[----:B------:R-:W-:Y:S02]  /*02e0*/  IADD3 R13, PT, PT, R13, 0x10, RZ ;  /* 0x000000100d0d7810 */ /* 0x000fe40007ffe0ff */
[----:B------:R-:W-:Y:S02]  /*02f0*/  IADD3 R21, PT, PT, R21, 0x10, RZ ;  /* 0x0000001015157810 */ /* 0x000fe40007ffe0ff */
[----:B------:R-:W-:Y:S02]  /*0300*/  IADD3 R14, PT, PT, R14, 0x10, RZ ;  /* 0x000000100e0e7810 */ /* 0x000fe40007ffe0ff */
[----:B------:R-:W-:Y:S01]  /*0310*/  LEA R12, R16, R12, 0x4 ;  /* 0x0000000c100c7211 */ /* 0x000fe200078e20ff */
[----:B--2---:R-:W-:Y:S04]  /*0320*/  STS [R20], R27 ;  /* 0x0000001b14007388 */ /* 0x004fe80000000800 */
[----:B---3--:R-:W-:Y:S01]  /*0330*/  STS [R17], R22 ;  /* 0x0000001611007388 */ /* 0x008fe20000000800 */
[----:B------:R-:W-:Y:S06]  /*0340*/  BAR.SYNC.DEFER_BLOCKING 0x0 ;  /* 0x0000000000007b1d */ /* 0x000fec0000010000 */
[----:B------:R-:W-:Y:S04]  /*0350*/  LDS R26, [R19] ;  /* 0x00000000131a7984 */ /* 0x000fe80000000800 */
[----:B------:R-:W0:Y:S04]  /*0360*/  LDS.128 R8, [R18] ;  /* 0x0000000012087984 */ /* 0x000e280000000c00 */
[----:B------:R-:W1:Y:S04]  /*0370*/  LDS R29, [R19+0x40] ;  /* 0x00004000131d7984 */ /* 0x000e680000000800 */
[----:B------:R-:W2:Y:S04]  /*0380*/  LDS R25, [R19+0x80] ;  /* 0x0000800013197984 */ /* 0x000ea80000000800 */
[----:B------:R-:W3:Y:S04]  /*0390*/  LDS R24, [R19+0xc0] ;  /* 0x0000c00013187984 */ /* 0x000ee80000000800 */
[----:B------:R-:W-:Y:S04]  /*03a0*/  LDS.128 R4, [R18+0x10] ;  /* 0x0000100012047984 */ /* 0x000fe80000000c00 */
[----:B------:R-:W-:Y:S04]  /*03b0*/  LDS R22, [R19+0x140] ;  /* 0x0001400013167984 */ /* 0x000fe80000000800 */
[----:B------:R-:W-:Y:S01]  /*03c0*/  LDS R27, [R19+0x200] ;  /* 0x00020000131b7984 */ /* 0x000fe20000000800 */
[----:B0-----:R-:W-:-:S03]  /*03d0*/  FFMA R8, R8, R26, R23 ;  /* 0x0000001a08087223 */ /* 0x001fc60000000017 */
[----:B------:R-:W0:Y:S01]  /*03e0*/  LDS R23, [R19+0x100] ;  /* 0x0001000013177984 */ /* 0x000e220000000800 */
[----:B-1----:R-:W-:-:S03]  /*03f0*/  FFMA R8, R29, R9, R8 ;  /* 0x000000091d087223 */ /* 0x002fc60000000008 */
[----:B------:R-:W-:Y:S01]  /*0400*/  LDS R26, [R19+0x1c0] ;  /* 0x0001c000131a7984 */ /* 0x000fe20000000800 */
[----:B--2---:R-:W-:-:S03]  /*0410*/  FFMA R9, R25, R10, R8 ;  /* 0x0000000a19097223 */ /* 0x004fc60000000008 */
[----:B------:R-:W1:Y:S01]  /*0420*/  LDS R25, [R19+0x180] ;  /* 0x0001800013197984 */ /* 0x000e620000000800 */
[----:B---3--:R-:W-:-:S03]  /*0430*/  FFMA R9, R24, R11, R9 ;  /* 0x0000000b18097223 */ /* 0x008fc60000000009 */
[----:B------:R-:W-:Y:S01]  /*0440*/  LDS R24, [R19+0x240] ;  /* 0x0002400013187984 */ /* 0x000fe20000000800 */
[----:B0-----:R-:W-:-:S03]  /*0450*/  FFMA R23, R4, R23, R9 ;  /* 0x0000001704177223 */ /* 0x001fc60000000009 */
[----:B------:R-:W0:Y:S01]  /*0460*/  LDS.128 R8, [R18+0x20] ;  /* 0x0000200012087984 */ /* 0x000e220000000c00 */
[----:B------:R-:W-:-:S03]  /*0470*/  FFMA R22, R22, R5, R23 ;  /* 0x0000000516167223 */ /* 0x000fc60000000017 */
[----:B------:R-:W2:Y:S01]  /*0480*/  LDS R23, [R19+0x280] ;  /* 0x0002800013177984 */ /* 0x000ea20000000800 */
[----:B-1----:R-:W-:-:S03]  /*0490*/  FFMA R25, R25, R6, R22 ;  /* 0x0000000619197223 */ /* 0x002fc60000000016 */
[----:B------:R-:W1:Y:S01]  /*04a0*/  LDS R22, [R19+0x2c0] ;  /* 0x0002c00013167984 */ /* 0x000e620000000800 */
[----:B------:R-:W-:-:S03]  /*04b0*/  FFMA R7, R26, R7, R25 ;  /* 0x000000071a077223 */ /* 0x000fc60000000019 */
[----:B------:R-:W-:Y:S01]  /*04c0*/  LDS R25, [R19+0x300] ;  /* 0x0003000013197984 */ /* 0x000fe20000000800 */
[----:B0-----:R-:W-:-:S03]  /*04d0*/  FFMA R27, R8, R27, R7 ;  /* 0x0000001b081b7223 */ /* 0x001fc60000000007 */
[----:B------:R-:W0:Y:S01]  /*04e0*/  LDS.128 R4, [R18+0x30] ;  /* 0x0000300012047984 */ /* 0x000e220000000c00 */
[----:B------:R-:W-:-:S03]  /*04f0*/  FFMA R24, R24, R9, R27 ;  /* 0x0000000918187223 */ /* 0x000fc6000000001b */
[----:B------:R-:W3:Y:S04]  /*0500*/  LDS R27, [R19+0x340] ;  /* 0x00034000131b7984 */ /* 0x000ee80000000800 */
[----:B------:R-:W4:Y:S04]  /*0510*/  LDS R9, [R19+0x380] ;  /* 0x0003800013097984 */ /* 0x000f280000000800 */
[----:B------:R-:W5:Y:S01]  /*0520*/  LDS R8, [R19+0x3c0] ;  /* 0x0003c00013087984 */ /* 0x000f620000000800 */
[----:B--2---:R-:W-:-:S04]  /*0530*/  FFMA R23, R23, R10, R24 ;  /* 0x0000000a17177223 */ /* 0x004fc80000000018 */
[----:B-1----:R-:W-:-:S04]  /*0540*/  FFMA R11, R22, R11, R23 ;  /* 0x0000000b160b7223 */ /* 0x002fc80000000017 */
[----:B0-----:R-:W-:-:S04]  /*0550*/  FFMA R4, R4, R25, R11 ;  /* 0x0000001904047223 */ /* 0x001fc8000000000b */
[----:B---3--:R-:W-:-:S04]  /*0560*/  FFMA R4, R27, R5, R4 ;  /* 0x000000051b047223 */ /* 0x008fc80000000004 */
[----:B----4-:R-:W-:-:S04]  /*0570*/  FFMA R9, R9, R6, R4 ;  /* 0x0000000609097223 */ /* 0x010fc80000000004 */
[----:B-----5:R-:W-:Y:S01]  /*0580*/  FFMA R23, R8, R7, R9 ;  /* 0x0000000708177223 */ /* 0x020fe20000000009 */
[----:B------:R-:W-:Y:S06]  /*0590*/  BAR.SYNC.DEFER_BLOCKING 0x0 ;  /* 0x0000000000007b1d */ /* 0x000fec0000010000 */
[----:B------:R-:W-:Y:S05]  /*05a0*/  BRA.U UP0, `(.L_x_41) ;  /* 0xfffffffd00187547 */ /* 0x000fea000b83ffff */
.L_x_40:
[----:B------:R-:W0:Y:S02]  /*05b0*/  LDCU.64 UR4, c[0x0][0x398] ;  /* 0x00007300ff0477ac */ /* 0x000e240008000a00 */
[----:B0-----:R-:W-:-:S04]  /*05c0*/  ISETP.GE.AND P0, PT, R15, UR5, PT ;  /* 0x000000050f007c0c */ /* 0x001fc8000bf06270 */
[----:B------:R-:W-:-:S13]  /*05d0*/  ISETP.GE.OR P0, PT, R0, UR4, P0 ;  /* 0x0000000400007c0c */ /* 0x000fda0008706670 */
[----:B------:R-:W-:Y:S05]  /*05e0*/  @P0 EXIT ;  /* 0x000000000000094d */ /* 0x000fea0003800000 */
[----:B------:R-:W0:Y:S01]  /*05f0*/  LDC.64 R2, c[0x0][0x390] ;  /* 0x0000e400ff027b82 */ /* 0x000e220000000a00 */
[----:B------:R-:W-:-:S04]  /*0600*/  IMAD R15, R0, UR5, R15 ;  /* 0x00000005000f7c24 */ /* 0x000fc8000f8e020f */
[----:B0-----:R-:W-:-:S05]  /*0610*/  IMAD.WIDE.U32 R2, R15, 0x4, R2 ;  /* 0x000000040f027825 */ /* 0x001fca00078e0002 */
[----:B------:R-:W-:Y:S01]  /*0620*/  STG.E desc[UR8][R2.64], R23 ;  /* 0x0000001702007986 */ /* 0x000fe2000c101908 */
[----:B------:R-:W-:Y:S05]  /*0630*/  EXIT ;  /* 0x000000000000794d */ /* 0x000fea0003800000 */
.L_x_42:
        /* <DEDUP_REMOVED lines=12> */
.L_x_47:


//--------------------- .nv.global.init           --------------------------
	.section	.nv.global.init,"aw",@progbits
	.align	4
.nv.global.init:
	.type		__cudart_i2opi_f,@object
	.size		__cudart_i2opi_f,(.L_0 - __cudart_i2opi_f)
__cudart_i2opi_f:
        /*0000*/ 	.byte	0x41, 0x90, 0x43, 0x3c, 0x99, 0x95, 0x62, 0xdb, 0xc0, 0xdd, 0x34, 0xf5, 0xd1, 0x57, 0x27, 0xfc
        /*0010*/ 	.byte	0x29, 0x15, 0x44, 0x4e, 0x6e, 0x83, 0xf9, 0xa2
.L_0:


//--------------------- .nv.shared._Z14softmax_kernelPfS_iif --------------------------
	.section	.nv.shared._Z14softmax_kernelPfS_iif,"aw",@nobits
	.sectionflags	@""
	.align	16
	.zero		1024


//--------------------- .nv.shared.reserved.0     --------------------------
	.section	.nv.shared.reserved.0,"aw",@nobits
	.weak		__nv_reservedSMEM_offset_0_alias
	.size		__nv_reservedSMEM_offset_0_alias, 0, 64
	.other		__nv_reservedSMEM_offset_0_alias,@"STO_CUDA_RESERVED_SHARED STV_DEFAULT"
__nv_reservedSMEM_offset_0_alias:
	.zero		0
	.zero		64


//--------------------- .nv.shared._Z19positional_encodingPfS_i --------------------------
	.section	.nv.shared._Z19positional_encodingPfS_i,"aw",@nobits
	.sectionflags	@""
	.align	16
	.zero		1024


//--------------------- .nv.shared._Z9transposePfS_ii --------------------------
	.section	.nv.shared._Z9transposePfS_ii,"aw",@nobits
	.sectionflags	@""
	.align	16
	.zero		1024


//--------------------- .nv.shared._Z6matMulPfS_S_iii --------------------------
	.section	.nv.shared._Z6matMulPfS_S_iii,"aw",@nobits
	.sectionflags	@""
	.align	16
.nv.shared._Z6matMulPfS_S_iii:
	.zero		3072


//--------------------- .nv.constant0._Z14softmax_kernelPfS_iif --------------------------
	.section	.nv.constant0._Z14softmax_kernelPfS_iif,"a",@progbits
	.sectionflags	@""
	.align	4
.nv.constant0._Z14softmax_kernelPfS_iif:
	.zero		924


//--------------------- .nv.constant0._Z19positional_encodingPfS_i --------------------------
	.section	.nv.constant0._Z19positional_encodingPfS_i,"a",@progbits
	.sectionflags	@""
	.align	4
.nv.constant0._Z19positional_encodingPfS_i:
	.zero		916


//--------------------- .nv.constant0._Z9transposePfS_ii --------------------------
	.section	.nv.constant0._Z9transposePfS_ii,"a",@progbits
	.sectionflags	@""
	.align	4
.nv.constant0._Z9transposePfS_ii:
	.zero		920


//--------------------- .nv.constant0._Z6matMulPfS_S_iii --------------------------
	.section	.nv.constant0._Z6matMulPfS_S_iii,"a",@progbits
	.sectionflags	@""
	.align	4
.nv.constant0._Z6matMulPfS_S_iii:
	.zero		932


//--------------------- SYMBOLS --------------------------

	.type		.nv.reservedSmem.offset0,@object
	.size		.nv.reservedSmem.offset0,0x4
	.type		.nv.reservedSmem.cap,@object
	.size		.nv.reservedSmem.cap,0x4
